def attn_fwd(
    Q,
    K,
    V,
    Out,
    Lse,
    sm_scale,
    stride_qz,
    stride_qh,
    stride_qm,
    stride_qk,
    stride_kz,
    stride_kh,
    stride_kn,
    stride_kk,
    stride_vz,
    stride_vh,
    stride_vn,
    stride_vk,
    stride_oz,
    stride_oh,
    stride_om,
    stride_ok,
    seqlen_q,
    seqlen_k,
    BLOCK_M: tl.constexpr,
    BLOCK_N: tl.constexpr,
    HEAD_DIM: tl.constexpr,
    CAUSAL: tl.constexpr,
):
    start_m = tl.program_id(0)
    off_hz = tl.program_id(1)
    q_off = off_hz * stride_qh
    k_off = off_hz * stride_kh
    v_off = off_hz * stride_vh
    offs_m = start_m * BLOCK_M + tl.arange(0, BLOCK_M)
    offs_d = tl.arange(0, HEAD_DIM)
    offs_n = tl.arange(0, BLOCK_N)
    q_ptrs = Q + q_off + offs_m[:, None] * stride_qm + offs_d[None, :] * stride_qk
    k_ptrs = K + k_off + offs_d[:, None] * stride_kk + offs_n[None, :] * stride_kn
    v_ptrs = V + v_off + offs_n[:, None] * stride_vn + offs_d[None, :] * stride_vk
    m_i = tl.full([BLOCK_M], float("-inf"), dtype=tl.float32)
    l_i = tl.zeros([BLOCK_M], dtype=tl.float32) + 1.0
    acc = tl.zeros([BLOCK_M, HEAD_DIM], dtype=tl.float32)
    q = tl.load(q_ptrs)
    acc, l_i, m_i = _attn_fwd_inner(
        acc,
        l_i,
        m_i,
        q,
        k_ptrs,
        v_ptrs,
        sm_scale,
        stride_kn,
        stride_vn,
        start_m,
        seqlen_k,
        BLOCK_M,
        BLOCK_N,
        HEAD_DIM,
        CAUSAL,
    )
    acc = acc / l_i[:, None]
    lse = m_i + tl.math.log2(l_i) / 1.4426950408889634
    o_ptrs = (
        Out
        + off_hz * stride_oh
        + offs_m[:, None] * stride_om
        + offs_d[None, :] * stride_ok
    )
    tl.store(o_ptrs, acc.to(Out.dtype.element_ty))
    tl.store(Lse + off_hz * seqlen_q + offs_m, lse)

# config = {"BLOCK_M": 64, "BLOCK_N": 16, "HEAD_DIM": 16, "arch": "sm_80", "causal": true, "dtype": "bf16", "num_stages": 4, "num_warps": 8}
# arch = sm_80


// ===== COMPILED SASS (sm_80) =====

	.target	sm_80

	.elftype	@"ET_EXEC"


//--------------------- .note.nv.tkinfo           --------------------------
	.section	.note.nv.tkinfo,"",@"SHT_NOTE"
	.sectionflags	@"SHF_NOTE_NV_TKINFO"
	.tkinfo
        /*0018*/ 	.word	0x00000002
        /*0030*/ 	.string	""
        /*0030*/ 	.string	"ptxas"
        /*0030*/ 	.string	"Cuda compilation tools, release 13.0, V13.0.88"
        /*0030*/ 	.string	"Build cuda_13.0.r13.0/compiler.36424714_0"
        /*0030*/ 	.string	"-v  -suppress-debug-info  -lineinfo  -arch sm_80 "



//--------------------- .note.nv.cuinfo           --------------------------
	.section	.note.nv.cuinfo,"",@"SHT_NOTE"
	.sectionflags	@"SHF_NOTE_NV_CUINFO"
        /*0018*/ 	.short	0x0002
        /*001a*/ 	.short	0x0050
        /*001c*/ 	.short	0x0082
	.zero		2


//--------------------- .nv.info                  --------------------------
	.section	.nv.info,"",@"SHT_CUDA_INFO"
	.align	4


	//----- nvinfo : EIATTR_REGCOUNT
	.align		4
        /*0000*/ 	.byte	0x04, 0x2f
        /*0002*/ 	.short	(.L_2 - .L_1)
	.align		4
.L_1:
        /*0004*/ 	.word	index@(attn_fwd)
        /*0008*/ 	.word	0x00000037


	//----- nvinfo : EIATTR_FRAME_SIZE
	.align		4
.L_2:
        /*000c*/ 	.byte	0x04, 0x11
        /*000e*/ 	.short	(.L_4 - .L_3)
	.align		4
.L_3:
        /*0010*/ 	.word	index@(attn_fwd)
        /*0014*/ 	.word	0x00000000


	//----- nvinfo : EIATTR_MIN_STACK_SIZE
	.align		4
.L_4:
        /*0018*/ 	.byte	0x04, 0x12
        /*001a*/ 	.short	(.L_6 - .L_5)
	.align		4
.L_5:
        /*001c*/ 	.word	index@(attn_fwd)
        /*0020*/ 	.word	0x00000000
.L_6:


//--------------------- .nv.info.attn_fwd         --------------------------
	.section	.nv.info.attn_fwd,"",@"SHT_CUDA_INFO"
	.sectionflags	@""
	.align	4


	//----- nvinfo : EIATTR_CUDA_API_VERSION
	.align		4
        /*0000*/ 	.byte	0x04, 0x37
        /*0002*/ 	.short	(.L_8 - .L_7)
.L_7:
        /*0004*/ 	.word	0x00000082


	//----- nvinfo : EIATTR_SW2861232_WAR
	.align		4
.L_8:
        /*0008*/ 	.byte	0x01, 0x35
	.zero		2


	//----- nvinfo : EIATTR_PARAM_CBANK
	.align		4
        /*000c*/ 	.byte	0x04, 0x0a
        /*000e*/ 	.short	(.L_10 - .L_9)
	.align		4
.L_9:
        /*0010*/ 	.word	index@(.nv.constant0.attn_fwd)
        /*0014*/ 	.short	0x0160
        /*0016*/ 	.short	0x0088


	//----- nvinfo : EIATTR_CBANK_PARAM_SIZE
	.align		4
.L_10:
        /*0018*/ 	.byte	0x03, 0x19
        /*001a*/ 	.short	0x0088


	//----- nvinfo : EIATTR_KPARAM_INFO
	.align		4
        /*001c*/ 	.byte	0x04, 0x17
        /*001e*/ 	.short	(.L_12 - .L_11)
.L_11:
        /*0020*/ 	.word	0x00000000
        /*0024*/ 	.short	0x0019
        /*0026*/ 	.short	0x0080
        /*0028*/ 	.byte	0x00, 0xf4, 0x21, 0x00


	//----- nvinfo : EIATTR_KPARAM_INFO
	.align		4
.L_12:
        /*002c*/ 	.byte	0x04, 0x17
        /*002e*/ 	.short	(.L_14 - .L_13)
.L_13:
        /*0030*/ 	.word	0x00000000
        /*0034*/ 	.short	0x0018
        /*0036*/ 	.short	0x0078
        /*0038*/ 	.byte	0x00, 0xf4, 0x21, 0x00


	//----- nvinfo : EIATTR_KPARAM_INFO
	.align		4
.L_14:
        /*003c*/ 	.byte	0x04, 0x17
        /*003e*/ 	.short	(.L_16 - .L_15)
.L_15:
        /*0040*/ 	.word	0x00000000
        /*0044*/ 	.short	0x0017
        /*0046*/ 	.short	0x0070
        /*0048*/ 	.byte	0x00, 0xf0, 0x11, 0x00


	//----- nvinfo : EIATTR_KPARAM_INFO
	.align		4
.L_16:
        /*004c*/ 	.byte	0x04, 0x17
        /*004e*/ 	.short	(.L_18 - .L_17)
.L_17:
        /*0050*/ 	.word	0x00000000
        /*0054*/ 	.short	0x0016
        /*0056*/ 	.short	0x006c
        /*0058*/ 	.byte	0x00, 0xf0, 0x11, 0x00


	//----- nvinfo : EIATTR_KPARAM_INFO
	.align		4
.L_18:
        /*005c*/ 	.byte	0x04, 0x17
        /*005e*/ 	.short	(.L_20 - .L_19)
.L_19:
        /*0060*/ 	.word	0x00000000
        /*0064*/ 	.short	0x0015
        /*0066*/ 	.short	0x0068
        /*0068*/ 	.byte	0x00, 0xf0, 0x11, 0x00


	//----- nvinfo : EIATTR_KPARAM_INFO
	.align		4
.L_20:
        /*006c*/ 	.byte	0x04, 0x17
        /*006e*/ 	.short	(.L_22 - .L_21)
.L_21:
        /*0070*/ 	.word	0x00000000
        /*0074*/ 	.short	0x0014
        /*0076*/ 	.short	0x0064
        /*0078*/ 	.byte	0x00, 0xf0, 0x11, 0x00


	//----- nvinfo : EIATTR_KPARAM_INFO
	.align		4
.L_22:
        /*007c*/ 	.byte	0x04, 0x17
        /*007e*/ 	.short	(.L_24 - .L_23)
.L_23:
        /*0080*/ 	.word	0x00000000
        /*0084*/ 	.short	0x0013
        /*0086*/ 	.short	0x0060
        /*0088*/ 	.byte	0x00, 0xf0, 0x11, 0x00


	//----- nvinfo : EIATTR_KPARAM_INFO
	.align		4
.L_24:
        /*008c*/ 	.byte	0x04, 0x17
        /*008e*/ 	.short	(.L_26 - .L_25)
.L_25:
        /*0090*/ 	.word	0x00000000
        /*0094*/ 	.short	0x0012
        /*0096*/ 	.short	0x005c
        /*0098*/ 	.byte	0x00, 0xf0, 0x11, 0x00


	//----- nvinfo : EIATTR_KPARAM_INFO
	.align		4
.L_26:
        /*009c*/ 	.byte	0x04, 0x17
        /*009e*/ 	.short	(.L_28 - .L_27)
.L_27:
        /*00a0*/ 	.word	0x00000000
        /*00a4*/ 	.short	0x0011
        /*00a6*/ 	.short	0x0058
        /*00a8*/ 	.byte	0x00, 0xf0, 0x11, 0x00


	//----- nvinfo : EIATTR_KPARAM_INFO
	.align		4
.L_28:
        /*00ac*/ 	.byte	0x04, 0x17
        /*00ae*/ 	.short	(.L_30 - .L_29)
.L_29:
        /*00b0*/ 	.word	0x00000000
        /*00b4*/ 	.short	0x0010
        /*00b6*/ 	.short	0x0054
        /*00b8*/ 	.byte	0x00, 0xf0, 0x11, 0x00


	//----- nvinfo : EIATTR_KPARAM_INFO
	.align		4
.L_30:
        /*00bc*/ 	.byte	0x04, 0x17
        /*00be*/ 	.short	(.L_32 - .L_31)
.L_31:
        /*00c0*/ 	.word	0x00000000
        /*00c4*/ 	.short	0x000f
        /*00c6*/ 	.short	0x0050
        /*00c8*/ 	.byte	0x00, 0xf0, 0x11, 0x00


	//----- nvinfo : EIATTR_KPARAM_INFO
	.align		4
.L_32:
        /*00cc*/ 	.byte	0x04, 0x17
        /*00ce*/ 	.short	(.L_34 - .L_33)
.L_33:
        /*00d0*/ 	.word	0x00000000
        /*00d4*/ 	.short	0x000e
        /*00d6*/ 	.short	0x004c
        /*00d8*/ 	.byte	0x00, 0xf0, 0x11, 0x00


	//----- nvinfo : EIATTR_KPARAM_INFO
	.align		4
.L_34:
        /*00dc*/ 	.byte	0x04, 0x17
        /*00de*/ 	.short	(.L_36 - .L_35)
.L_35:
        /*00e0*/ 	.word	0x00000000
        /*00e4*/ 	.short	0x000d
        /*00e6*/ 	.short	0x0048
        /*00e8*/ 	.byte	0x00, 0xf0, 0x11, 0x00


	//----- nvinfo : EIATTR_KPARAM_INFO
	.align		4
.L_36:
        /*00ec*/ 	.byte	0x04, 0x17
        /*00ee*/ 	.short	(.L_38 - .L_37)
.L_37:
        /*00f0*/ 	.word	0x00000000
        /*00f4*/ 	.short	0x000c
        /*00f6*/ 	.short	0x0044
        /*00f8*/ 	.byte	0x00, 0xf0, 0x11, 0x00


	//----- nvinfo : EIATTR_KPARAM_INFO
	.align		4
.L_38:
        /*00fc*/ 	.byte	0x04, 0x17
        /*00fe*/ 	.short	(.L_40 - .L_39)
.L_39:
        /*0100*/ 	.word	0x00000000
        /*0104*/ 	.short	0x000b
        /*0106*/ 	.short	0x0040
        /*0108*/ 	.byte	0x00, 0xf0, 0x11, 0x00


	//----- nvinfo : EIATTR_KPARAM_INFO
	.align		4
.L_40:
        /*010c*/ 	.byte	0x04, 0x17
        /*010e*/ 	.short	(.L_42 - .L_41)
.L_41:
        /*0110*/ 	.word	0x00000000
        /*0114*/ 	.short	0x000a
        /*0116*/ 	.short	0x003c
        /*0118*/ 	.byte	0x00, 0xf0, 0x11, 0x00


	//----- nvinfo : EIATTR_KPARAM_INFO
	.align		4
.L_42:
        /*011c*/ 	.byte	0x04, 0x17
        /*011e*/ 	.short	(.L_44 - .L_43)
.L_43:
        /*0120*/ 	.word	0x00000000
        /*0124*/ 	.short	0x0009
        /*0126*/ 	.short	0x0038
        /*0128*/ 	.byte	0x00, 0xf0, 0x11, 0x00


	//----- nvinfo : EIATTR_KPARAM_INFO
	.align		4
.L_44:
        /*012c*/ 	.byte	0x04, 0x17
        /*012e*/ 	.short	(.L_46 - .L_45)
.L_45:
        /*0130*/ 	.word	0x00000000
        /*0134*/ 	.short	0x0008
        /*0136*/ 	.short	0x0034
        /*0138*/ 	.byte	0x00, 0xf0, 0x11, 0x00


	//----- nvinfo : EIATTR_KPARAM_INFO
	.align		4
.L_46:
        /*013c*/ 	.byte	0x04, 0x17
        /*013e*/ 	.short	(.L_48 - .L_47)
.L_47:
        /*0140*/ 	.word	0x00000000
        /*0144*/ 	.short	0x0007
        /*0146*/ 	.short	0x0030
        /*0148*/ 	.byte	0x00, 0xf0, 0x11, 0x00


	//----- nvinfo : EIATTR_KPARAM_INFO
	.align		4
.L_48:
        /*014c*/ 	.byte	0x04, 0x17
        /*014e*/ 	.short	(.L_50 - .L_49)
.L_49:
        /*0150*/ 	.word	0x00000000
        /*0154*/ 	.short	0x0006
        /*0156*/ 	.short	0x002c
        /*0158*/ 	.byte	0x00, 0xf0, 0x11, 0x00


	//----- nvinfo : EIATTR_KPARAM_INFO
	.align		4
.L_50:
        /*015c*/ 	.byte	0x04, 0x17
        /*015e*/ 	.short	(.L_52 - .L_51)
.L_51:
        /*0160*/ 	.word	0x00000000
        /*0164*/ 	.short	0x0005
        /*0166*/ 	.short	0x0028
        /*0168*/ 	.byte	0x00, 0xf0, 0x11, 0x00


	//----- nvinfo : EIATTR_KPARAM_INFO
	.align		4
.L_52:
        /*016c*/ 	.byte	0x04, 0x17
        /*016e*/ 	.short	(.L_54 - .L_53)
.L_53:
        /*0170*/ 	.word	0x00000000
        /*0174*/ 	.short	0x0004
        /*0176*/ 	.short	0x0020
        /*0178*/ 	.byte	0x00, 0xf4, 0x21, 0x00


	//----- nvinfo : EIATTR_KPARAM_INFO
	.align		4
.L_54:
        /*017c*/ 	.byte	0x04, 0x17
        /*017e*/ 	.short	(.L_56 - .L_55)
.L_55:
        /*0180*/ 	.word	0x00000000
        /*0184*/ 	.short	0x0003
        /*0186*/ 	.short	0x0018
        /*0188*/ 	.byte	0x00, 0xf4, 0x21, 0x00


	//----- nvinfo : EIATTR_KPARAM_INFO
	.align		4
.L_56:
        /*018c*/ 	.byte	0x04, 0x17
        /*018e*/ 	.short	(.L_58 - .L_57)
.L_57:
        /*0190*/ 	.word	0x00000000
        /*0194*/ 	.short	0x0002
        /*0196*/ 	.short	0x0010
        /*0198*/ 	.byte	0x00, 0xf4, 0x21, 0x00


	//----- nvinfo : EIATTR_KPARAM_INFO
	.align		4
.L_58:
        /*019c*/ 	.byte	0x04, 0x17
        /*019e*/ 	.short	(.L_60 - .L_59)
.L_59:
        /*01a0*/ 	.word	0x00000000
        /*01a4*/ 	.short	0x0001
        /*01a6*/ 	.short	0x0008
        /*01a8*/ 	.byte	0x00, 0xf4, 0x21, 0x00


	//----- nvinfo : EIATTR_KPARAM_INFO
	.align		4
.L_60:
        /*01ac*/ 	.byte	0x04, 0x17
        /*01ae*/ 	.short	(.L_62 - .L_61)
.L_61:
        /*01b0*/ 	.word	0x00000000
        /*01b4*/ 	.short	0x0000
        /*01b6*/ 	.short	0x0000
        /*01b8*/ 	.byte	0x00, 0xf4, 0x21, 0x00


	//----- nvinfo : EIATTR_MAXREG_COUNT
	.align		4
.L_62:
        /*01bc*/ 	.byte	0x03, 0x1b
        /*01be*/ 	.short	0x00ff


	//----- nvinfo : EIATTR_NUM_BARRIERS
	.align		4
        /*01c0*/ 	.byte	0x02, 0x4c
        /*01c2*/ 	.byte	0x01
	.zero		1


	//----- nvinfo : EIATTR_MERCURY_ISA_VERSION
	.align		4
        /*01c4*/ 	.byte	0x03, 0x5f
        /*01c6*/ 	.short	0x0000


	//----- nvinfo : EIATTR_COOP_GROUP_MASK_REGIDS
	.align		4
        /*01c8*/ 	.byte	0x04, 0x29
        /*01ca*/ 	.short	(.L_64 - .L_63)


	//   ....[0]....
.L_63:
        /*01cc*/ 	.word	0xffffffff


	//   ....[1]....
        /*01d0*/ 	.word	0xffffffff


	//   ....[2]....
        /*01d4*/ 	.word	0xffffffff


	//   ....[3]....
        /*01d8*/ 	.word	0xffffffff


	//   ....[4]....
        /*01dc*/ 	.word	0xffffffff


	//   ....[5]....
        /*01e0*/ 	.word	0xffffffff


	//   ....[6]....
        /*01e4*/ 	.word	0xffffffff


	//   ....[7]....
        /*01e8*/ 	.word	0xffffffff


	//----- nvinfo : EIATTR_COOP_GROUP_INSTR_OFFSETS
	.align		4
.L_64:
        /*01ec*/ 	.byte	0x04, 0x28
        /*01ee*/ 	.short	(.L_66 - .L_65)


	//   ....[0]....
.L_65:
        /*01f0*/ 	.word	0x00000a20


	//   ....[1]....
        /*01f4*/ 	.word	0x00000ae0


	//   ....[2]....
        /*01f8*/ 	.word	0x00000b00


	//   ....[3]....
        /*01fc*/ 	.word	0x00000b20


	//   ....[4]....
        /*0200*/ 	.word	0x00000db0


	//   ....[5]....
        /*0204*/ 	.word	0x00000e00


	//   ....[6]....
        /*0208*/ 	.word	0x00000ea0


	//   ....[7]....
        /*020c*/ 	.word	0x00000f10


	//----- nvinfo : EIATTR_EXIT_INSTR_OFFSETS
	.align		4
.L_66:
        /*0210*/ 	.byte	0x04, 0x1c
        /*0212*/ 	.short	(.L_68 - .L_67)


	//   ....[0]....
.L_67:
        /*0214*/ 	.word	0x00001a40


	//   ....[1]....
        /*0218*/ 	.word	0x00001ae0


	//----- nvinfo : EIATTR_REQNTID
	.align		4
.L_68:
        /*021c*/ 	.byte	0x04, 0x10
        /*021e*/ 	.short	(.L_70 - .L_69)
.L_69:
        /*0220*/ 	.word	0x00000100
        /*0224*/ 	.word	0x00000001
        /*0228*/ 	.word	0x00000001
.L_70:


//--------------------- .nv.callgraph             --------------------------
	.section	.nv.callgraph,"",@"SHT_CUDA_CALLGRAPH"
	.align	4
	.sectionentsize	8
	.align		4
        /*0000*/ 	.word	0x00000000
	.align		4
        /*0004*/ 	.word	0xffffffff
	.align		4
        /*0008*/ 	.word	0x00000000
	.align		4
        /*000c*/ 	.word	0xfffffffe
	.align		4
        /*0010*/ 	.word	0x00000000
	.align		4
        /*0014*/ 	.word	0xfffffffd
	.align		4
        /*0018*/ 	.word	0x00000000
	.align		4
        /*001c*/ 	.word	0xfffffffc


//--------------------- .nv.rel.action            --------------------------
	.section	.nv.rel.action,"",@"SHT_CUDA_RELOCINFO"
	.align	8
	.sectionentsize	8
        /*0000*/ 	.byte	0x73, 0x00, 0x00, 0x00, 0x00, 0x00, 0x00, 0x00, 0x00, 0x00, 0x00, 0x11, 0x25, 0x00, 0x05, 0x36


//--------------------- .nv.constant4             --------------------------
	.section	.nv.constant4,"a",@progbits
	.align	8
	.align		8
.nv.constant4:
        /*0000*/ 	.dword	_$_str


//--------------------- .nv.constant0.attn_fwd    --------------------------
	.section	.nv.constant0.attn_fwd,"a",@progbits
	.sectionflags	@""
	.align	4
.nv.constant0.attn_fwd:
	.zero		488


//--------------------- .text.attn_fwd            --------------------------
	.section	.text.attn_fwd,"ax",@progbits
	.sectioninfo	@"SHI_REGISTERS=55"
	.align	128
        .global         attn_fwd
        .type           attn_fwd,@function
        .size           attn_fwd,(.L_x_3 - attn_fwd)
        .other          attn_fwd,@"STO_CUDA_ENTRY STV_DEFAULT"
attn_fwd:
.text.attn_fwd:
[----:B------:R-:W-:Y:S02]  /*0000*/  IMAD.MOV.U32 R1, RZ, RZ, c[0x0][0x28] ;  /* 0x00000a00ff017624 */ /* 0x000fe400078e00ff */
[----:B------:R-:W0:Y:S01]  /*0010*/  S2R R10, SR_CTAID.X ;  /* 0x00000000000a7919 */ /* 0x000e220000002500 */
[----:B------:R-:W-:Y:S01]  /*0020*/  MOV R12, c[0x0][0x198] ;  /* 0x00006600000c7a02 */ /* 0x000fe20000000f00 */
[----:B------:R-:W-:Y:S02]  /*0030*/  ULDC.64 UR6, c[0x0][0x118] ;  /* 0x0000460000067ab9 */ /* 0x000fe40000000a00 */
[----:B------:R-:W1:Y:S04]  /*0040*/  S2R R9, SR_TID.X ;  /* 0x0000000000097919 */ /* 0x000e680000002100 */
[----:B------:R-:W2:Y:S01]  /*0050*/  S2R R8, SR_CTAID.Y ;  /* 0x0000000000087919 */ /* 0x000ea20000002600 */
[----:B0-----:R-:W-:Y:S01]  /*0060*/  IMAD.SHL.U32 R10, R10, 0x40, RZ ;  /* 0x000000400a0a7824 */ /* 0x001fe200078e00ff */
[----:B-1----:R-:W-:-:S04]  /*0070*/  SHF.R.U32.HI R6, RZ, 0x6, R9 ;  /* 0x00000006ff067819 */ /* 0x002fc80000011609 */
[----:B------:R-:W-:Y:S02]  /*0080*/  LOP3.LUT R7, R10, 0x3f, R9, 0xf8, !PT ;  /* 0x0000003f0a077812 */ /* 0x000fe400078ef809 */
[----:B------:R-:W-:Y:S01]  /*0090*/  SGXT.U32 R6, R6, 0x2 ;  /* 0x000000020606781a */ /* 0x000fe20000000000 */
[----:B--2---:R-:W-:Y:S02]  /*00a0*/  IMAD R0, R8, c[0x0][0x190], RZ ;  /* 0x0000640008007a24 */ /* 0x004fe400078e02ff */
[----:B------:R-:W-:Y:S02]  /*00b0*/  IMAD R3, R7, c[0x0][0x194], RZ ;  /* 0x0000650007037a24 */ /* 0x000fe400078e02ff */
[----:B------:R-:W-:Y:S02]  /*00c0*/  IMAD R4, R6, c[0x0][0x198], RZ ;  /* 0x0000660006047a24 */ /* 0x000fe400078e02ff */
[----:B------:R-:W-:Y:S02]  /*00d0*/  IMAD.SHL.U32 R2, R0, 0x2, RZ ;  /* 0x0000000200027824 */ /* 0x000fe400078e00ff */
[----:B------:R-:W-:Y:S01]  /*00e0*/  IMAD.SHL.U32 R5, R3, 0x2, RZ ;  /* 0x0000000203057824 */ /* 0x000fe200078e00ff */
[----:B------:R-:W-:Y:S01]  /*00f0*/  LEA R11, R12, R4, 0x2 ;  /* 0x000000040c0b7211 */ /* 0x000fe200078e10ff */
[----:B------:R-:W-:-:S03]  /*0100*/  IMAD.HI R0, R0, 0x2, RZ ;  /* 0x0000000200007827 */ /* 0x000fc600078e02ff */
[----:B------:R-:W-:Y:S01]  /*0110*/  IADD3 R16, P0, P1, R5, c[0x0][0x160], R2 ;  /* 0x0000580005107a10 */ /* 0x000fe2000791e002 */
[----:B------:R-:W-:-:S04]  /*0120*/  IMAD.HI R3, R3, 0x2, RZ ;  /* 0x0000000203037827 */ /* 0x000fc800078e02ff */
[----:B------:R-:W-:Y:S01]  /*0130*/  IMAD R5, R12, 0x4, R11 ;  /* 0x000000040c057824 */ /* 0x000fe200078e020b */
[----:B------:R-:W-:Y:S02]  /*0140*/  IADD3.X R17, R3, c[0x0][0x164], R0, P0, P1 ;  /* 0x0000590003117a10 */ /* 0x000fe400007e2400 */
[-C--:B------:R-:W-:Y:S01]  /*0150*/  LEA R2, P0, R4, R16.reuse, 0x1 ;  /* 0x0000001004027211 */ /* 0x080fe200078008ff */
[----:B------:R-:W-:Y:S01]  /*0160*/  IMAD R0, R12, 0x4, R5 ;  /* 0x000000040c007824 */ /* 0x000fe200078e0205 */
[-C--:B------:R-:W-:Y:S02]  /*0170*/  LEA R12, P1, R11, R16.reuse, 0x1 ;  /* 0x000000100b0c7211 */ /* 0x080fe400078208ff */
[-C--:B------:R-:W-:Y:S02]  /*0180*/  LEA R14, P2, R5, R16.reuse, 0x1 ;  /* 0x00000010050e7211 */ /* 0x080fe400078408ff */
[----:B------:R-:W-:Y:S02]  /*0190*/  LEA R16, P3, R0, R16, 0x1 ;  /* 0x0000001000107211 */ /* 0x000fe400078608ff */
[----:B------:R-:W-:-:S02]  /*01a0*/  LEA.HI.X.SX32 R3, R4, R17, 0x1, P0 ;  /* 0x0000001104037211 */ /* 0x000fc400000f0eff */
[-C--:B------:R-:W-:Y:S02]  /*01b0*/  LEA.HI.X.SX32 R13, R11, R17.reuse, 0x1, P1 ;  /* 0x000000110b0d7211 */ /* 0x080fe400008f0eff */
[-C--:B------:R-:W-:Y:S01]  /*01c0*/  LEA.HI.X.SX32 R15, R5, R17.reuse, 0x1, P2 ;  /* 0x00000011050f7211 */ /* 0x080fe200010f0eff */
[----:B------:R0:W2:Y:S01]  /*01d0*/  LDG.E.U16 R11, [R2.64] ;  /* 0x00000006020b7981 */ /* 0x0000a2000c1e1500 */
[----:B------:R-:W-:-:S03]  /*01e0*/  LEA.HI.X.SX32 R17, R0, R17, 0x1, P3 ;  /* 0x0000001100117211 */ /* 0x000fc600018f0eff */
[----:B------:R-:W3:Y:S04]  /*01f0*/  LDG.E.U16 R14, [R14.64] ;  /* 0x000000060e0e7981 */ /* 0x000ee8000c1e1500 */
[----:B------:R1:W4:Y:S04]  /*0200*/  LDG.E.U16 R20, [R16.64] ;  /* 0x0000000610147981 */ /* 0x000328000c1e1500 */
[----:B------:R-:W5:Y:S01]  /*0210*/  LDG.E.U16 R12, [R12.64] ;  /* 0x000000060c0c7981 */ /* 0x000f62000c1e1500 */
[C---:B------:R-:W-:Y:S02]  /*0220*/  LOP3.LUT R5, R9.reuse, 0xc0, RZ, 0xc0, !PT ;  /* 0x000000c009057812 */ /* 0x040fe400078ec0ff */
[----:B------:R-:W-:-:S02]  /*0230*/  SHF.L.U32 R4, R9, 0x1, RZ ;  /* 0x0000000109047819 */ /* 0x000fc400000006ff */
[----:B------:R-:W-:-:S04]  /*0240*/  SHF.R.U32.HI R19, RZ, 0x2, R5 ;  /* 0x00000002ff137819 */ /* 0x000fc80000011605 */
[----:B------:R-:W-:-:S04]  /*0250*/  LOP3.LUT R19, R19, 0x1fe, R4, 0x78, !PT ;  /* 0x000001fe13137812 */ /* 0x000fc800078e7804 */
[----:B------:R-:W-:Y:S02]  /*0260*/  LOP3.LUT R21, R19, 0x40, RZ, 0x3c, !PT ;  /* 0x0000004013157812 */ /* 0x000fe400078e3cff */
[----:B------:R-:W-:-:S04]  /*0270*/  IADD3 R0, R10, 0x40, RZ ;  /* 0x000000400a007810 */ /* 0x000fc80007ffe0ff */
[----:B------:R-:W-:Y:S01]  /*0280*/  ISETP.GE.AND P0, PT, R0, 0x1, PT ;  /* 0x000000010000780c */ /* 0x000fe20003f06270 */
[----:B------:R-:W-:Y:S01]  /*0290*/  IMAD.MOV.U32 R28, RZ, RZ, -0x800000 ;  /* 0xff800000ff1c7424 */ /* 0x000fe200078e00ff */
[----:B0-----:R-:W-:Y:S01]  /*02a0*/  MOV R2, 0x3f800000 ;  /* 0x3f80000000027802 */ /* 0x001fe20000000f00 */
[----:B------:R-:W-:Y:S01]  /*02b0*/  IMAD.MOV.U32 R3, RZ, RZ, 0x3f800000 ;  /* 0x3f800000ff037424 */ /* 0x000fe200078e00ff */
[----:B-1----:R-:W-:Y:S01]  /*02c0*/  CS2R R16, SRZ ;  /* 0x0000000000107805 */ /* 0x002fe2000001ff00 */
[----:B------:R-:W-:Y:S01]  /*02d0*/  IMAD.MOV.U32 R29, RZ, RZ, -0x800000 ;  /* 0xff800000ff1d7424 */ /* 0x000fe200078e00ff */
[----:B------:R-:W-:Y:S01]  /*02e0*/  LOP3.LUT R42, R9, 0x60, RZ, 0xc0, !PT ;  /* 0x00000060092a7812 */ /* 0x000fe200078ec0ff */
[----:B--2---:R-:W-:Y:S04]  /*02f0*/  STS.U16 [R19], R11 ;  /* 0x0000000b13007388 */ /* 0x004fe80000000400 */
[----:B---3--:R0:W-:Y:S04]  /*0300*/  STS.U16 [R19+0x400], R14 ;  /* 0x0004000e13007388 */ /* 0x0081e80000000400 */
[----:B----4-:R-:W-:Y:S04]  /*0310*/  STS.U16 [R21+0x600], R20 ;  /* 0x0006001415007388 */ /* 0x010fe80000000400 */
[----:B-----5:R1:W-:Y:S01]  /*0320*/  STS.U16 [R21+0x200], R12 ;  /* 0x0002000c15007388 */ /* 0x0203e20000000400 */
[----:B0-----:R-:W-:Y:S01]  /*0330*/  CS2R R18, SRZ ;  /* 0x0000000000127805 */ /* 0x001fe2000001ff00 */
[----:B------:R-:W-:Y:S01]  /*0340*/  CS2R R14, SRZ ;  /* 0x00000000000e7805 */ /* 0x000fe2000001ff00 */
[----:B-1----:R-:W-:Y:S01]  /*0350*/  CS2R R12, SRZ ;  /* 0x00000000000c7805 */ /* 0x002fe2000001ff00 */
[----:B------:R-:W-:Y:S05]  /*0360*/  @!P0 BRA `(.L_x_0) ;  /* 0x00000c7000008947 */ /* 0x000fea0003800000 */
[----:B------:R-:W-:Y:S01]  /*0370*/  LOP3.LUT R12, R9, 0xf, RZ, 0xc0, !PT ;  /* 0x0000000f090c7812 */ /* 0x000fe200078ec0ff */
[C---:B------:R-:W-:Y:S01]  /*0380*/  IMAD R2, R8.reuse, c[0x0][0x1a0], RZ ;  /* 0x0000680008027a24 */ /* 0x040fe200078e02ff */
[----:B------:R-:W-:Y:S01]  /*0390*/  SHF.R.U32.HI R16, RZ, 0x2, R9 ;  /* 0x00000002ff107819 */ /* 0x000fe20000011609 */
[----:B------:R-:W-:Y:S01]  /*03a0*/  IMAD R3, R8, c[0x0][0x1b0], RZ ;  /* 0x00006c0008037a24 */ /* 0x000fe200078e02ff */
[----:B------:R-:W-:Y:S01]  /*03b0*/  SHF.R.U32.HI R15, RZ, 0x1, R42 ;  /* 0x00000001ff0f7819 */ /* 0x000fe2000001162a */
[----:B------:R-:W-:Y:S01]  /*03c0*/  IMAD R13, R12, c[0x0][0x1a8], RZ ;  /* 0x00006a000c0d7a24 */ /* 0x000fe200078e02ff */
[----:B------:R-:W-:Y:S01]  /*03d0*/  SGXT.U32 R16, R16, 0x3 ;  /* 0x000000031010781a */ /* 0x000fe20000000000 */
[----:B------:R-:W-:Y:S01]  /*03e0*/  IMAD.SHL.U32 R11, R2, 0x2, RZ ;  /* 0x00000002020b7824 */ /* 0x000fe200078e00ff */
[----:B------:R-:W-:Y:S01]  /*03f0*/  MOV R43, 0xff800000 ;  /* 0xff800000002b7802 */ /* 0x000fe20000000f00 */
[----:B------:R-:W-:Y:S01]  /*0400*/  IMAD R12, R12, c[0x0][0x1b4], RZ ;  /* 0x00006d000c0c7a24 */ /* 0x000fe200078e02ff */
[C---:B------:R-:W-:Y:S01]  /*0410*/  SHF.L.U32 R14, R13.reuse, 0x1, RZ ;  /* 0x000000010d0e7819 */ /* 0x040fe200000006ff */
[----:B------:R-:W-:Y:S01]  /*0420*/  IMAD.HI R2, R2, 0x2, RZ ;  /* 0x0000000202027827 */ /* 0x000fe200078e02ff */
[----:B------:R-:W-:Y:S01]  /*0430*/  LOP3.LUT R10, R10, R15, R16, 0xfe, !PT ;  /* 0x0000000f0a0a7212 */ /* 0x000fe200078efe10 */
[----:B------:R-:W-:Y:S01]  /*0440*/  CS2R R38, SRZ ;  /* 0x0000000000267805 */ /* 0x000fe2000001ff00 */
[----:B------:R-:W-:Y:S01]  /*0450*/  IADD3 R17, P0, P1, R14, c[0x0][0x168], R11 ;  /* 0x00005a000e117a10 */ /* 0x000fe2000791e00b */
[----:B------:R-:W-:Y:S01]  /*0460*/  IMAD.HI R13, R13, 0x2, RZ ;  /* 0x000000020d0d7827 */ /* 0x000fe200078e02ff */
[----:B------:R-:W-:Y:S01]  /*0470*/  CS2R R18, SRZ ;  /* 0x0000000000127805 */ /* 0x000fe2000001ff00 */
[----:B------:R-:W-:Y:S01]  /*0480*/  LOP3.LUT R41, R10, 0x8, RZ, 0xfc, !PT ;  /* 0x000000080a297812 */ /* 0x000fe200078efcff */
[----:B------:R-:W-:Y:S01]  /*0490*/  UMOV UR4, URZ ;  /* 0x0000003f00047c82 */ /* 0x000fe20008000000 */
[----:B------:R-:W-:Y:S01]  /*04a0*/  IMAD.SHL.U32 R11, R3, 0x2, RZ ;  /* 0x00000002030b7824 */ /* 0x000fe200078e00ff */
[----:B------:R-:W-:Y:S01]  /*04b0*/  IADD3.X R15, R13, c[0x0][0x16c], R2, P0, P1 ;  /* 0x00005b000d0f7a10 */ /* 0x000fe200007e2402 */
[----:B------:R-:W-:Y:S01]  /*04c0*/  IMAD.SHL.U32 R14, R12, 0x2, RZ ;  /* 0x000000020c0e7824 */ /* 0x000fe200078e00ff */
[--C-:B------:R-:W-:Y:S01]  /*04d0*/  SHF.R.S32.HI R13, RZ, 0x2, R9.reuse ;  /* 0x00000002ff0d7819 */ /* 0x100fe20000011409 */
[----:B------:R-:W-:Y:S01]  /*04e0*/  IMAD.HI R3, R3, 0x2, RZ ;  /* 0x0000000203037827 */ /* 0x000fe200078e02ff */
[----:B------:R-:W-:Y:S01]  /*04f0*/  SHF.R.U32.HI R2, RZ, 0x4, R9 ;  /* 0x00000004ff027819 */ /* 0x000fe20000011609 */
[----:B------:R-:W-:Y:S01]  /*0500*/  UMOV UR5, URZ ;  /* 0x0000003f00057c82 */ /* 0x000fe20008000000 */
[----:B------:R-:W-:Y:S01]  /*0510*/  IADD3 R33, P2, P3, R14, c[0x0][0x170], R11 ;  /* 0x00005c000e217a10 */ /* 0x000fe20007b5e00b */
[----:B------:R-:W-:Y:S01]  /*0520*/  IMAD.HI R12, R12, 0x2, RZ ;  /* 0x000000020c0c7827 */ /* 0x000fe200078e02ff */
[----:B------:R-:W-:-:S02]  /*0530*/  SGXT R13, R13, 0x1 ;  /* 0x000000010d0d781a */ /* 0x000fc40000000200 */
[C---:B------:R-:W-:Y:S01]  /*0540*/  LOP3.LUT R14, R9.reuse, 0x10, RZ, 0xc0, !PT ;  /* 0x00000010090e7812 */ /* 0x040fe200078ec0ff */
[----:B------:R-:W-:Y:S01]  /*0550*/  IMAD.MOV.U32 R44, RZ, RZ, -0x800000 ;  /* 0xff800000ff2c7424 */ /* 0x000fe200078e00ff */
[----:B------:R-:W-:Y:S02]  /*0560*/  IADD3.X R37, R12, c[0x0][0x174], R3, P2, P3 ;  /* 0x00005d000c257a10 */ /* 0x000fe400017e6403 */
[C---:B------:R-:W-:Y:S02]  /*0570*/  LOP3.LUT R3, R9.reuse, 0x7, RZ, 0xc0, !PT ;  /* 0x0000000709037812 */ /* 0x040fe400078ec0ff */
[----:B------:R-:W-:Y:S02]  /*0580*/  LOP3.LUT R11, R9, 0x3, RZ, 0xc0, !PT ;  /* 0x00000003090b7812 */ /* 0x000fe400078ec0ff */
[----:B------:R-:W-:Y:S01]  /*0590*/  LOP3.LUT R13, R13, 0x90, RZ, 0xc0, !PT ;  /* 0x000000900d0d7812 */ /* 0x000fe200078ec0ff */
[--C-:B------:R-:W-:Y:S01]  /*05a0*/  IMAD R34, R3, 0x2, R14.reuse ;  /* 0x0000000203227824 */ /* 0x100fe200078e020e */
[----:B------:R-:W-:Y:S01]  /*05b0*/  SGXT.U32 R2, R2, 0x4 ;  /* 0x000000040202781a */ /* 0x000fe20000000000 */
[----:B------:R-:W-:Y:S01]  /*05c0*/  IMAD R14, R11, 0x2, R14 ;  /* 0x000000020b0e7824 */ /* 0x000fe200078e020e */
[----:B------:R-:W-:-:S02]  /*05d0*/  LOP3.LUT R13, R13, 0x10, R4, 0x78, !PT ;  /* 0x000000100d0d7812 */ /* 0x000fc400078e7804 */
[----:B------:R-:W-:Y:S01]  /*05e0*/  SHF.L.U32 R12, R3, 0x4, RZ ;  /* 0x00000004030c7819 */ /* 0x000fe200000006ff */
[----:B------:R-:W-:Y:S02]  /*05f0*/  IMAD R36, R2, c[0x0][0x1a4], RZ ;  /* 0x0000690002247a24 */ /* 0x000fe400078e02ff */
[----:B------:R-:W-:Y:S01]  /*0600*/  IMAD.U32 R35, R14, 0x10, R13 ;  /* 0x000000100e237824 */ /* 0x000fe200078e000d */
[--C-:B------:R-:W-:Y:S01]  /*0610*/  SHF.R.S32.HI R13, RZ, 0x6, R9.reuse ;  /* 0x00000006ff0d7819 */ /* 0x100fe20000011409 */
[----:B------:R-:W-:Y:S01]  /*0620*/  IMAD R2, R2, c[0x0][0x1b8], RZ ;  /* 0x00006e0002027a24 */ /* 0x000fe200078e02ff */
[----:B------:R-:W-:Y:S02]  /*0630*/  LOP3.LUT R3, R12, 0x60, R9, 0x78, !PT ;  /* 0x000000600c037812 */ /* 0x000fe400078e7809 */
[----:B------:R-:W-:Y:S02]  /*0640*/  SGXT R13, R13, 0x1 ;  /* 0x000000010d0d781a */ /* 0x000fe40000000200 */
[----:B------:R-:W-:-:S02]  /*0650*/  LOP3.LUT R3, R3, 0x10, R4, 0x78, !PT ;  /* 0x0000001003037812 */ /* 0x000fc400078e7804 */
[----:B------:R-:W-:Y:S02]  /*0660*/  LEA R32, P0, R36, R17, 0x1 ;  /* 0x0000001124207211 */ /* 0x000fe400078008ff */
[----:B------:R-:W-:Y:S01]  /*0670*/  LEA R33, P1, R2, R33, 0x1 ;  /* 0x0000002102217211 */ /* 0x000fe200078208ff */
[----:B------:R-:W-:Y:S01]  /*0680*/  CS2R R16, SRZ ;  /* 0x0000000000107805 */ /* 0x000fe2000001ff00 */
[----:B------:R-:W-:Y:S02]  /*0690*/  LOP3.LUT R21, R13, 0x90, RZ, 0xc0, !PT ;  /* 0x000000900d157812 */ /* 0x000fe400078ec0ff */
[----:B------:R-:W-:Y:S01]  /*06a0*/  LEA R34, R34, R3, 0x6 ;  /* 0x0000000322227211 */ /* 0x000fe200078e30ff */
[----:B------:R-:W-:Y:S01]  /*06b0*/  IMAD.MOV.U32 R3, RZ, RZ, 0x3f800000 ;  /* 0x3f800000ff037424 */ /* 0x000fe200078e00ff */
[----:B------:R-:W-:Y:S01]  /*06c0*/  LEA.HI.X.SX32 R36, R36, R15, 0x1, P0 ;  /* 0x0000000f24247211 */ /* 0x000fe200000f0eff */
[----:B------:R-:W-:Y:S01]  /*06d0*/  CS2R R12, SRZ ;  /* 0x00000000000c7805 */ /* 0x000fe2000001ff00 */
[----:B------:R-:W-:Y:S01]  /*06e0*/  LEA.HI.X.SX32 R37, R2, R37, 0x1, P1 ;  /* 0x0000002502257211 */ /* 0x000fe200008f0eff */
[----:B------:R-:W-:Y:S01]  /*06f0*/  IMAD.MOV.U32 R2, RZ, RZ, 0x3f800000 ;  /* 0x3f800000ff027424 */ /* 0x000fe200078e00ff */
[----:B------:R-:W-:Y:S01]  /*0700*/  CS2R R14, SRZ ;  /* 0x00000000000e7805 */ /* 0x000fe2000001ff00 */
[----:B------:R-:W-:-:S02]  /*0710*/  LOP3.LUT R40, R21, 0x17e, R4, 0x78, !PT ;  /* 0x0000017e15287812 */ /* 0x000fc400078e7804 */
.L_x_1:
[----:B------:R-:W-:-:S04]  /*0720*/  LEA R46, P0, R39, R32, 0x1 ;  /* 0x00000020272e7211 */ /* 0x000fc800078008ff */
[----:B------:R-:W-:-:S06]  /*0730*/  LEA.HI.X.SX32 R47, R39, R36, 0x1, P0 ;  /* 0x00000024272f7211 */ /* 0x000fcc00000f0eff */
[----:B------:R0:W2:Y:S04]  /*0740*/  LDG.E.U16 R47, [R46.64] ;  /* 0x000000062e2f7981 */ /* 0x0000a8000c1e1500 */
[----:B------:R-:W-:Y:S01]  /*0750*/  BAR.SYNC.DEFER_BLOCKING 0x0 ;  /* 0x0000000000007b1d */ /* 0x000fe20000010000 */
[----:B------:R-:W-:-:S04]  /*0760*/  LEA R48, P0, R38, R33, 0x1 ;  /* 0x0000002126307211 */ /* 0x000fc800078008ff */
[----:B------:R-:W-:Y:S02]  /*0770*/  LEA.HI.X.SX32 R49, R38, R37, 0x1, P0 ;  /* 0x0000002526317211 */ /* 0x000fe400000f0eff */
[----:B0-----:R-:W-:-:S04]  /*0780*/  LEA R46, P0, R11, UR4, 0x1 ;  /* 0x000000040b2e7c11 */ /* 0x001fc8000f8008ff */
[----:B------:R-:W-:Y:S02]  /*0790*/  IADD3.X R50, RZ, UR5, RZ, P0, !PT ;  /* 0x00000005ff327c10 */ /* 0x000fe400087fe4ff */
[----:B------:R-:W-:-:S04]  /*07a0*/  ISETP.GT.U32.AND P0, PT, R46, R10, PT ;  /* 0x0000000a2e00720c */ /* 0x000fc80003f04070 */
[----:B------:R-:W-:Y:S01]  /*07b0*/  ISETP.GT.U32.AND.EX P0, PT, R50, RZ, PT, P0 ;  /* 0x000000ff3200720c */ /* 0x000fe20003f04100 */
[----:B--2---:R-:W-:Y:S04]  /*07c0*/  STS.U16 [R40+0x800], R47 ;  /* 0x0008002f28007388 */ /* 0x004fe80000000400 */
[----:B------:R-:W-:Y:S06]  /*07d0*/  BAR.SYNC.DEFER_BLOCKING 0x0 ;  /* 0x0000000000007b1d */ /* 0x000fec0000010000 */
[----:B------:R0:W2:Y:S01]  /*07e0*/  LDG.E.U16 R45, [R48.64] ;  /* 0x00000006302d7981 */ /* 0x0000a2000c1e1500 */
[----:B------:R-:W-:-:S03]  /*07f0*/  UIADD3 UR4, UP0, UR4, 0x10, URZ ;  /* 0x0000001004047890 */ /* 0x000fc6000ff1e03f */
[----:B------:R-:W-:Y:S01]  /*0800*/  LDSM.16.MT88.4 R20, [R34] ;  /* 0x000000002214783b */ /* 0x000fe20000004200 */
[----:B------:R-:W-:-:S03]  /*0810*/  UIADD3.X UR5, URZ, UR5, URZ, UP0, !UPT ;  /* 0x000000053f057290 */ /* 0x000fc600087fe43f */
[----:B------:R-:W1:Y:S04]  /*0820*/  LDSM.16.M88.4 R24, [R35+0x800] ;  /* 0x000800002318783b */ /* 0x000e680000000200 */
[----:B------:R-:W-:Y:S01]  /*0830*/  BAR.SYNC.DEFER_BLOCKING 0x0 ;  /* 0x0000000000007b1d */ /* 0x000fe20000010000 */
[C---:B-1----:R-:W-:Y:S07]  /*0840*/  HMMA.16816.F32.BF16 R28, R20.reuse, R24, RZ ;  /* 0x00000018141c723c */ /* 0x042fee00000418ff */
[C---:B------:R-:W-:Y:S01]  /*0850*/  IADD3 R25, P2, R46.reuse, 0x8, RZ ;  /* 0x000000082e197810 */ /* 0x040fe20007f5e0ff */
[----:B------:R-:W-:Y:S03]  /*0860*/  HMMA.16816.F32.BF16 R20, R20, R26, RZ ;  /* 0x0000001a1414723c */ /* 0x000fe600000418ff */
[-C--:B------:R-:W-:Y:S01]  /*0870*/  ISETP.GT.U32.AND P1, PT, R25, R10.reuse, PT ;  /* 0x0000000a1900720c */ /* 0x080fe20003f24070 */
[----:B------:R-:W-:Y:S01]  /*0880*/  IMAD.X R24, RZ, RZ, R50, P2 ;  /* 0x000000ffff187224 */ /* 0x000fe200010e0632 */
[----:B------:R-:W-:-:S02]  /*0890*/  ISETP.GE.U32.AND P2, PT, R46, R10, PT ;  /* 0x0000000a2e00720c */ /* 0x000fc40003f46070 */
[----:B------:R-:W-:Y:S02]  /*08a0*/  IADD3 R26, P4, R46, 0x9, RZ ;  /* 0x000000092e1a7810 */ /* 0x000fe40007f9e0ff */
[----:B------:R-:W-:Y:S02]  /*08b0*/  ISETP.GE.U32.AND.EX P2, PT, R50, RZ, PT, P2 ;  /* 0x000000ff3200720c */ /* 0x000fe40003f46120 */
[----:B------:R-:W-:Y:S01]  /*08c0*/  ISETP.GT.U32.AND.EX P1, PT, R24, RZ, PT, P1 ;  /* 0x000000ff1800720c */ /* 0x000fe20003f24110 */
[----:B------:R-:W-:Y:S01]  /*08d0*/  IMAD.X R47, RZ, RZ, R50, P4 ;  /* 0x000000ffff2f7224 */ /* 0x000fe200020e0632 */
[----:B------:R-:W-:-:S03]  /*08e0*/  ISETP.GT.U32.AND P3, PT, R26, R10, PT ;  /* 0x0000000a1a00720c */ /* 0x000fc60003f64070 */
[----:B------:R-:W-:Y:S02]  /*08f0*/  FMUL R25, R28, c[0x0][0x188] ;  /* 0x000062001c197a20 */ /* 0x000fe40000400000 */
[----:B------:R-:W-:Y:S02]  /*0900*/  FMUL R29, R29, c[0x0][0x188] ;  /* 0x000062001d1d7a20 */ /* 0x000fe40000400000 */
[----:B------:R-:W-:Y:S01]  /*0910*/  FMUL R30, R30, c[0x0][0x188] ;  /* 0x000062001e1e7a20 */ /* 0x000fe20000400000 */
[----:B------:R-:W-:-:S03]  /*0920*/  FSEL R25, R25, -INF , !P0 ;  /* 0xff80000019197808 */ /* 0x000fc60004000000 */
[----:B------:R-:W-:Y:S01]  /*0930*/  FMUL R27, R20, c[0x0][0x188] ;  /* 0x00006200141b7a20 */ /* 0x000fe20000400000 */
[----:B------:R-:W-:Y:S01]  /*0940*/  FSEL R20, R29, -INF , !P2 ;  /* 0xff8000001d147808 */ /* 0x000fe20005000000 */
[----:B------:R-:W-:Y:S01]  /*0950*/  FMUL R21, R21, c[0x0][0x188] ;  /* 0x0000620015157a20 */ /* 0x000fe20000400000 */
[----:B------:R-:W-:Y:S01]  /*0960*/  ISETP.GT.U32.AND.EX P2, PT, R47, RZ, PT, P3 ;  /* 0x000000ff2f00720c */ /* 0x000fe20003f44130 */
[----:B------:R-:W-:Y:S01]  /*0970*/  FMUL R23, R23, c[0x0][0x188] ;  /* 0x0000620017177a20 */ /* 0x000fe20000400000 */
[----:B------:R-:W-:Y:S02]  /*0980*/  FSEL R27, R27, -INF , !P1 ;  /* 0xff8000001b1b7808 */ /* 0x000fe40004800000 */
[----:B------:R-:W-:Y:S02]  /*0990*/  FMNMX R24, R25, R20, !PT ;  /* 0x0000001419187209 */ /* 0x000fe40007800000 */
[----:B------:R-:W-:Y:S02]  /*09a0*/  FSEL R21, R21, -INF , !P2 ;  /* 0xff80000015157808 */ /* 0x000fe40005000000 */
[----:B------:R-:W-:-:S02]  /*09b0*/  FMNMX R24, R27, R24, !PT ;  /* 0x000000181b187209 */ /* 0x000fc40007800000 */
[CC--:B------:R-:W-:Y:S02]  /*09c0*/  ISETP.GT.U32.AND P1, PT, R46.reuse, R41.reuse, PT ;  /* 0x000000292e00720c */ /* 0x0c0fe40003f24070 */
[-C--:B------:R-:W-:Y:S02]  /*09d0*/  ISETP.GE.U32.AND P3, PT, R46, R41.reuse, PT ;  /* 0x000000292e00720c */ /* 0x080fe40003f66070 */
[----:B------:R-:W-:Y:S01]  /*09e0*/  FMNMX R28, R21, R24, !PT ;  /* 0x00000018151c7209 */ /* 0x000fe20007800000 */
[----:B------:R-:W-:Y:S01]  /*09f0*/  FMUL R24, R31, c[0x0][0x188] ;  /* 0x000062001f187a20 */ /* 0x000fe20000400000 */
[C---:B------:R-:W-:Y:S02]  /*0a00*/  ISETP.GT.U32.AND.EX P1, PT, R50.reuse, RZ, PT, P1 ;  /* 0x000000ff3200720c */ /* 0x040fe40003f24110 */
[----:B------:R-:W-:Y:S01]  /*0a10*/  ISETP.GE.U32.AND.EX P2, PT, R50, RZ, PT, P3 ;  /* 0x000000ff3200720c */ /* 0x000fe20003f46130 */
[----:B------:R-:W1:Y:S01]  /*0a20*/  SHFL.BFLY PT, R31, R28, 0x2, 0x1f ;  /* 0x0c401f001c1f7f89 */ /* 0x000e6200000e0000 */
[----:B------:R-:W-:Y:S01]  /*0a30*/  ISETP.GT.U32.AND P3, PT, R26, R41, PT ;  /* 0x000000291a00720c */ /* 0x000fe20003f64070 */
[----:B------:R-:W-:Y:S01]  /*0a40*/  FMUL R26, R22, c[0x0][0x188] ;  /* 0x00006200161a7a20 */ /* 0x000fe20000400000 */
[----:B------:R-:W-:-:S02]  /*0a50*/  FSEL R22, R30, -INF , !P1 ;  /* 0xff8000001e167808 */ /* 0x000fc40004800000 */
[----:B------:R-:W-:Y:S02]  /*0a60*/  FSEL R24, R24, -INF , !P2 ;  /* 0xff80000018187808 */ /* 0x000fe40005000000 */
[----:B------:R-:W-:Y:S02]  /*0a70*/  ISETP.GT.U32.AND.EX P1, PT, R47, RZ, PT, P3 ;  /* 0x000000ff2f00720c */ /* 0x000fe40003f24130 */
[----:B------:R-:W-:Y:S02]  /*0a80*/  FSEL R30, R26, -INF , !P0 ;  /* 0xff8000001a1e7808 */ /* 0x000fe40004000000 */
[----:B------:R-:W-:Y:S02]  /*0a90*/  FMNMX R29, R22, R24, !PT ;  /* 0x00000018161d7209 */ /* 0x000fe40007800000 */
[----:B------:R-:W-:Y:S02]  /*0aa0*/  FSEL R26, R23, -INF , !P1 ;  /* 0xff800000171a7808 */ /* 0x000fe40004800000 */
[----:B------:R-:W-:-:S02]  /*0ab0*/  FMNMX R29, R30, R29, !PT ;  /* 0x0000001d1e1d7209 */ /* 0x000fc40007800000 */
[----:B------:R-:W-:Y:S02]  /*0ac0*/  ISETP.LE.U32.AND P0, PT, R0, UR4, PT ;  /* 0x0000000400007c0c */ /* 0x000fe4000bf03070 */
[----:B------:R-:W-:-:S05]  /*0ad0*/  FMNMX R29, R26, R29, !PT ;  /* 0x0000001d1a1d7209 */ /* 0x000fca0007800000 */
[----:B------:R-:W3:Y:S01]  /*0ae0*/  SHFL.BFLY PT, R46, R29, 0x2, 0x1f ;  /* 0x0c401f001d2e7f89 */ /* 0x000ee200000e0000 */
[----:B-1----:R-:W-:-:S05]  /*0af0*/  FMNMX R31, R28, R31, !PT ;  /* 0x0000001f1c1f7209 */ /* 0x002fca0007800000 */
[----:B------:R-:W1:Y:S01]  /*0b00*/  SHFL.BFLY PT, R28, R31, 0x1, 0x1f ;  /* 0x0c201f001f1c7f89 */ /* 0x000e6200000e0000 */
[----:B---3--:R-:W-:-:S05]  /*0b10*/  FMNMX R46, R29, R46, !PT ;  /* 0x0000002e1d2e7209 */ /* 0x008fca0007800000 */
[----:B------:R-:W3:Y:S01]  /*0b20*/  SHFL.BFLY PT, R23, R46, 0x1, 0x1f ;  /* 0x0c201f002e177f89 */ /* 0x000ee200000e0000 */
[----:B-1----:R-:W-:-:S04]  /*0b30*/  FMNMX R28, R31, R28, !PT ;  /* 0x0000001c1f1c7209 */ /* 0x002fc80007800000 */
[----:B------:R-:W-:-:S05]  /*0b40*/  FMNMX R28, R28, R43, !PT ;  /* 0x0000002b1c1c7209 */ /* 0x000fca0007800000 */
[--C-:B------:R-:W-:Y:S02]  /*0b50*/  FADD R25, R25, -R28.reuse ;  /* 0x8000001c19197221 */ /* 0x100fe40000000000 */
[--C-:B------:R-:W-:Y:S02]  /*0b60*/  FADD R27, R27, -R28.reuse ;  /* 0x8000001c1b1b7221 */ /* 0x100fe40000000000 */
[----:B------:R-:W-:Y:S02]  /*0b70*/  FMUL R47, R25, 1.4426950216293334961 ;  /* 0x3fb8aa3b192f7820 */ /* 0x000fe40000400000 */
[----:B------:R-:W-:Y:S02]  /*0b80*/  FADD R25, R20, -R28 ;  /* 0x8000001c14197221 */ /* 0x000fe40000000000 */
[----:B------:R-:W-:Y:S01]  /*0b90*/  MUFU.EX2 R20, R47 ;  /* 0x0000002f00147308 */ /* 0x000fe20000000800 */
[----:B------:R-:W-:Y:S02]  /*0ba0*/  FMUL R27, R27, 1.4426950216293334961 ;  /* 0x3fb8aa3b1b1b7820 */ /* 0x000fe40000400000 */
[----:B0-----:R-:W-:-:S02]  /*0bb0*/  FMUL R48, R25, 1.4426950216293334961 ;  /* 0x3fb8aa3b19307820 */ /* 0x001fc40000400000 */
[----:B------:R-:W-:Y:S01]  /*0bc0*/  FADD R25, R21, -R28 ;  /* 0x8000001c15197221 */ /* 0x000fe20000000000 */
[----:B---3--:R-:W-:Y:S02]  /*0bd0*/  FMNMX R29, R46, R23, !PT ;  /* 0x000000172e1d7209 */ /* 0x008fe40007800000 */
[----:B------:R0:W1:Y:S01]  /*0be0*/  MUFU.EX2 R23, R48 ;  /* 0x0000003000177308 */ /* 0x0000620000000800 */
[----:B------:R-:W-:Y:S01]  /*0bf0*/  FMUL R49, R25, 1.4426950216293334961 ;  /* 0x3fb8aa3b19317820 */ /* 0x000fe20000400000 */
[----:B------:R-:W-:-:S05]  /*0c00*/  FMNMX R29, R29, R44, !PT ;  /* 0x0000002c1d1d7209 */ /* 0x000fca0007800000 */
[--C-:B------:R-:W-:Y:S01]  /*0c10*/  FADD R25, R22, -R29.reuse ;  /* 0x8000001d16197221 */ /* 0x100fe20000000000 */
[----:B------:R-:W3:Y:S01]  /*0c20*/  MUFU.EX2 R21, R27 ;  /* 0x0000001b00157308 */ /* 0x000ee20000000800 */
[--C-:B------:R-:W-:Y:S02]  /*0c30*/  FADD R24, R24, -R29.reuse ;  /* 0x8000001d18187221 */ /* 0x100fe40000000000 */
[----:B------:R-:W-:Y:S02]  /*0c40*/  FMUL R25, R25, 1.4426950216293334961 ;  /* 0x3fb8aa3b19197820 */ /* 0x000fe40000400000 */
[----:B------:R-:W-:Y:S02]  /*0c50*/  FMUL R24, R24, 1.4426950216293334961 ;  /* 0x3fb8aa3b18187820 */ /* 0x000fe40000400000 */
[--C-:B------:R-:W-:Y:S01]  /*0c60*/  FADD R30, R30, -R29.reuse ;  /* 0x8000001d1e1e7221 */ /* 0x100fe20000000000 */
[----:B------:R3:W-:Y:S01]  /*0c70*/  MUFU.EX2 R31, R25 ;  /* 0x00000019001f7308 */ /* 0x0007e20000000800 */
[----:B------:R-:W-:-:S02]  /*0c80*/  FADD R26, R26, -R29 ;  /* 0x8000001d1a1a7221 */ /* 0x000fc40000000000 */
[----:B------:R-:W-:Y:S02]  /*0c90*/  FMUL R30, R30, 1.4426950216293334961 ;  /* 0x3fb8aa3b1e1e7820 */ /* 0x000fe40000400000 */
[----:B0-----:R-:W-:Y:S02]  /*0ca0*/  FMUL R48, R26, 1.4426950216293334961 ;  /* 0x3fb8aa3b1a307820 */ /* 0x001fe40000400000 */
[----:B-1----:R-:W-:Y:S01]  /*0cb0*/  FADD R26, R20, R23 ;  /* 0x00000017141a7221 */ /* 0x002fe20000000000 */
[----:B------:R-:W0:Y:S01]  /*0cc0*/  MUFU.EX2 R46, R24 ;  /* 0x00000018002e7308 */ /* 0x000e220000000800 */
[----:B------:R-:W-:Y:S02]  /*0cd0*/  F2FP.BF16.PACK_AB R20, R23, R20 ;  /* 0x000000141714723e */ /* 0x000fe400000010ff */
[----:B---3--:R-:W-:-:S05]  /*0ce0*/  FADD R25, R21, R26 ;  /* 0x0000001a15197221 */ /* 0x008fca0000000000 */
[----:B------:R1:W3:Y:S08]  /*0cf0*/  MUFU.EX2 R47, R30 ;  /* 0x0000001e002f7308 */ /* 0x0002f00000000800 */
[----:B------:R-:W4:Y:S01]  /*0d00*/  MUFU.EX2 R48, R48 ;  /* 0x0000003000307308 */ /* 0x000f220000000800 */
[----:B0-----:R-:W-:Y:S02]  /*0d10*/  FADD R50, R31, R46 ;  /* 0x0000002e1f327221 */ /* 0x001fe40000000000 */
[----:B-1----:R-:W-:-:S02]  /*0d20*/  FADD R30, -R28, R43 ;  /* 0x0000002b1c1e7221 */ /* 0x002fc40000000100 */
[----:B------:R-:W-:Y:S02]  /*0d30*/  FADD R43, -R29, R44 ;  /* 0x0000002c1d2b7221 */ /* 0x000fe40000000100 */
[----:B------:R-:W-:Y:S01]  /*0d40*/  FMUL R30, R30, 1.4426950216293334961 ;  /* 0x3fb8aa3b1e1e7820 */ /* 0x000fe20000400000 */
[----:B------:R-:W0:Y:S01]  /*0d50*/  MUFU.EX2 R22, R49 ;  /* 0x0000003100167308 */ /* 0x000e220000000800 */
[----:B---3--:R-:W-:Y:S02]  /*0d60*/  FADD R27, R47, R50 ;  /* 0x000000322f1b7221 */ /* 0x008fe40000000000 */
[----:B------:R-:W-:Y:S02]  /*0d70*/  FMUL R43, R43, 1.4426950216293334961 ;  /* 0x3fb8aa3b2b2b7820 */ /* 0x000fe40000400000 */
[----:B----4-:R-:W-:-:S03]  /*0d80*/  FADD R50, R48, R27 ;  /* 0x0000001b30327221 */ /* 0x010fc60000000000 */
[----:B------:R-:W1:Y:S01]  /*0d90*/  MUFU.EX2 R30, R30 ;  /* 0x0000001e001e7308 */ /* 0x000e620000000800 */
[----:B------:R-:W-:Y:S01]  /*0da0*/  F2FP.BF16.PACK_AB R23, R48, R47 ;  /* 0x0000002f3017723e */ /* 0x000fe200000010ff */
[----:B------:R-:W-:Y:S01]  /*0db0*/  SHFL.BFLY PT, R51, R50, 0x2, 0x1f ;  /* 0x0c401f0032337f89 */ /* 0x000fe200000e0000 */
[----:B0-----:R-:W-:-:S05]  /*0dc0*/  FADD R49, R22, R25 ;  /* 0x0000001916317221 */ /* 0x001fca0000000000 */
[----:B------:R-:W0:Y:S01]  /*0dd0*/  MUFU.EX2 R43, R43 ;  /* 0x0000002b002b7308 */ /* 0x000e220000000800 */
[----:B------:R-:W-:Y:S02]  /*0de0*/  F2FP.BF16.PACK_AB R22, R22, R21 ;  /* 0x000000151616723e */ /* 0x000fe400000010ff */
[----:B------:R-:W-:Y:S01]  /*0df0*/  F2FP.BF16.PACK_AB R21, R46, R31 ;  /* 0x0000001f2e15723e */ /* 0x000fe200000010ff */
[----:B------:R-:W3:Y:S01]  /*0e00*/  SHFL.BFLY PT, R52, R49, 0x2, 0x1f ;  /* 0x0c401f0031347f89 */ /* 0x000ee200000e0000 */
[C---:B-1----:R-:W-:Y:S02]  /*0e10*/  FMUL R16, R30.reuse, R16 ;  /* 0x000000101e107220 */ /* 0x042fe40000400000 */
[C---:B------:R-:W-:Y:S02]  /*0e20*/  FMUL R17, R30.reuse, R17 ;  /* 0x000000111e117220 */ /* 0x040fe40000400000 */
[C---:B------:R-:W-:Y:S02]  /*0e30*/  FMUL R12, R30.reuse, R12 ;  /* 0x0000000c1e0c7220 */ /* 0x040fe40000400000 */
[----:B------:R-:W-:-:S02]  /*0e40*/  FMUL R13, R30, R13 ;  /* 0x0000000d1e0d7220 */ /* 0x000fc40000400000 */
[C---:B0-----:R-:W-:Y:S02]  /*0e50*/  FMUL R18, R43.reuse, R18 ;  /* 0x000000122b127220 */ /* 0x041fe40000400000 */
[C---:B------:R-:W-:Y:S02]  /*0e60*/  FMUL R19, R43.reuse, R19 ;  /* 0x000000132b137220 */ /* 0x040fe40000400000 */
[C---:B------:R-:W-:Y:S02]  /*0e70*/  FMUL R14, R43.reuse, R14 ;  /* 0x0000000e2b0e7220 */ /* 0x040fe40000400000 */
[----:B------:R-:W-:Y:S02]  /*0e80*/  FMUL R15, R43, R15 ;  /* 0x0000000f2b0f7220 */ /* 0x000fe40000400000 */
[----:B---3--:R-:W-:-:S05]  /*0e90*/  FADD R44, R49, R52 ;  /* 0x00000034312c7221 */ /* 0x008fca0000000000 */
[----:B------:R-:W0:Y:S04]  /*0ea0*/  SHFL.BFLY PT, R31, R44, 0x1, 0x1f ;  /* 0x0c201f002c1f7f89 */ /* 0x000e2800000e0000 */
[----:B--2---:R1:W-:Y:S01]  /*0eb0*/  STS.U16 [R40+0x800], R45 ;  /* 0x0008002d28007388 */ /* 0x0043e20000000400 */
[----:B0-----:R-:W-:-:S03]  /*0ec0*/  FADD R31, R44, R31 ;  /* 0x0000001f2c1f7221 */ /* 0x001fc60000000000 */
[----:B------:R-:W-:Y:S01]  /*0ed0*/  BAR.SYNC.DEFER_BLOCKING 0x0 ;  /* 0x0000000000007b1d */ /* 0x000fe20000010000 */
[----:B------:R-:W-:Y:S01]  /*0ee0*/  MOV R44, R29 ;  /* 0x0000001d002c7202 */ /* 0x000fe20000000f00 */
[----:B------:R-:W-:Y:S02]  /*0ef0*/  FFMA R3, R30, R3, R31 ;  /* 0x000000031e037223 */ /* 0x000fe4000000001f */
[----:B-1----:R-:W-:-:S05]  /*0f00*/  FADD R45, R50, R51 ;  /* 0x00000033322d7221 */ /* 0x002fca0000000000 */
[----:B------:R-:W0:Y:S04]  /*0f10*/  SHFL.BFLY PT, R46, R45, 0x1, 0x1f ;  /* 0x0c201f002d2e7f89 */ /* 0x000e2800000e0000 */
[----:B------:R-:W1:Y:S01]  /*0f20*/  LDSM.16.M88.4 R24, [R35+0x800] ;  /* 0x000800002318783b */ /* 0x000e620000000200 */
[----:B0-----:R-:W-:-:S04]  /*0f30*/  FADD R46, R45, R46 ;  /* 0x0000002e2d2e7221 */ /* 0x001fc80000000000 */
[----:B------:R-:W-:Y:S02]  /*0f40*/  FFMA R2, R43, R2, R46 ;  /* 0x000000022b027223 */ /* 0x000fe4000000002e */
[----:B------:R-:W-:Y:S01]  /*0f50*/  IMAD.MOV.U32 R43, RZ, RZ, R28 ;  /* 0x000000ffff2b7224 */ /* 0x000fe200078e001c */
[C---:B-1----:R-:W-:Y:S08]  /*0f60*/  HMMA.16816.F32.BF16 R16, R20.reuse, R24, R16 ;  /* 0x000000181410723c */ /* 0x042ff00000041810 */
[----:B------:R-:W-:Y:S07]  /*0f70*/  HMMA.16816.F32.BF16 R12, R20, R26, R12 ;  /* 0x0000001a140c723c */ /* 0x000fee000004180c */
[----:B------:R-:W-:Y:S01]  /*0f80*/  MOV R21, UR5 ;  /* 0x0000000500157c02 */ /* 0x000fe20008000f00 */
[----:B------:R-:W-:-:S03]  /*0f90*/  IMAD.MOV.U32 R20, RZ, RZ, 0x10 ;  /* 0x00000010ff147424 */ /* 0x000fc600078e00ff */
[----:B------:R-:W-:Y:S01]  /*0fa0*/  ISETP.GE.U32.AND.EX P0, PT, R21, RZ, PT, P0 ;  /* 0x000000ff1500720c */ /* 0x000fe20003f06100 */
[C---:B------:R-:W-:Y:S02]  /*0fb0*/  IMAD R38, R20.reuse, c[0x0][0x1b4], R38 ;  /* 0x00006d0014267a24 */ /* 0x040fe400078e0226 */
[----:B------:R-:W-:-:S10]  /*0fc0*/  IMAD R39, R20, c[0x0][0x1a4], R39 ;  /* 0x0000690014277a24 */ /* 0x000fd400078e0227 */
[----:B------:R-:W-:Y:S05]  /*0fd0*/  @!P0 BRA `(.L_x_1) ;  /* 0xfffff74000008947 */ /* 0x000fea000383ffff */
.L_x_0:
[----:B------:R-:W-:Y:S01]  /*0fe0*/  IMAD.MOV.U32 R22, RZ, RZ, R13 ;  /* 0x000000ffff167224 */ /* 0x000fe200078e000d */
[--C-:B------:R-:W-:Y:S01]  /*0ff0*/  SHF.R.S32.HI R13, RZ, 0x3, R9.reuse ;  /* 0x00000003ff0d7819 */ /* 0x100fe20000011409 */
[----:B------:R-:W-:Y:S01]  /*1000*/  IMAD R0, R8, c[0x0][0x1c0], RZ ;  /* 0x0000700008007a24 */ /* 0x000fe200078e02ff */
[----:B------:R-:W-:Y:S01]  /*1010*/  ISETP.NE.U32.AND P0, PT, R5, RZ, PT ;  /* 0x000000ff0500720c */ /* 0x000fe20003f05070 */
[----:B------:R-:W-:Y:S01]  /*1020*/  IMAD R11, R7, c[0x0][0x1c4], RZ ;  /* 0x00007100070b7a24 */ /* 0x000fe200078e02ff */
[----:B------:R-:W-:Y:S01]  /*1030*/  MOV R23, R3 ;  /* 0x0000000300177202 */ /* 0x000fe20000000f00 */
[C---:B------:R-:W-:Y:S01]  /*1040*/  IMAD.SHL.U32 R5, R0.reuse, 0x2, RZ ;  /* 0x0000000200057824 */ /* 0x040fe200078e00ff */
[----:B------:R-:W-:Y:S01]  /*1050*/  SGXT R13, R13, 0x1 ;  /* 0x000000010d0d781a */ /* 0x000fe20000000200 */
[----:B------:R-:W-:Y:S01]  /*1060*/  IMAD.HI R10, R0, 0x2, RZ ;  /* 0x00000002000a7827 */ /* 0x000fe200078e02ff */
[----:B------:R-:W-:Y:S01]  /*1070*/  FSETP.GT.AND P3, PT, |R23|, 8.50705917302346158658e+37, PT ;  /* 0x7e8000001700780b */ /* 0x000fe20003f64200 */
[----:B------:R-:W-:Y:S01]  /*1080*/  BAR.SYNC.DEFER_BLOCKING 0x0 ;  /* 0x0000000000007b1d */ /* 0x000fe20000010000 */
[----:B------:R-:W-:Y:S01]  /*1090*/  SHF.R.U32.HI R20, RZ, 0x1, R9 ;  /* 0x00000001ff147819 */ /* 0x000fe20000011609 */
[----:B------:R-:W-:Y:S01]  /*10a0*/  IMAD.SHL.U32 R0, R11, 0x2, RZ ;  /* 0x000000020b007824 */ /* 0x000fe200078e00ff */
[----:B------:R-:W-:Y:S01]  /*10b0*/  LOP3.LUT R13, R13, 0x240, RZ, 0xc0, !PT ;  /* 0x000002400d0d7812 */ /* 0x000fe200078ec0ff */
[----:B------:R-:W-:Y:S01]  /*10c0*/  IMAD.HI R11, R11, 0x2, RZ ;  /* 0x000000020b0b7827 */ /* 0x000fe200078e02ff */
[----:B------:R-:W-:-:S02]  /*10d0*/  FSETP.GEU.AND P6, PT, |R23|, 1.175494350822287508e-38, PT ;  /* 0x008000001700780b */ /* 0x000fc40003fce200 */
[----:B------:R-:W-:Y:S01]  /*10e0*/  IADD3 R5, P1, P2, R0, c[0x0][0x178], R5 ;  /* 0x00005e0000057a10 */ /* 0x000fe20007a3e005 */
[----:B------:R-:W-:Y:S01]  /*10f0*/  IMAD.MOV.U32 R25, RZ, RZ, R2 ;  /* 0x000000ffff197224 */ /* 0x000fe200078e0002 */
[----:B------:R-:W-:Y:S01]  /*1100*/  LOP3.LUT R13, R13, 0x40, R20, 0x78, !PT ;  /* 0x000000400d0d7812 */ /* 0x000fe200078e7814 */
[----:B------:R-:W-:Y:S01]  /*1110*/  FMUL R2, R23, 8388608 ;  /* 0x4b00000017027820 */ /* 0x000fe20000400000 */
[----:B------:R-:W-:Y:S01]  /*1120*/  IADD3.X R3, R11, c[0x0][0x17c], R10, P1, P2 ;  /* 0x00005f000b037a10 */ /* 0x000fe20000fe440a */
[----:B------:R-:W-:Y:S01]  /*1130*/  @P3 FMUL R16, R16, 0.25 ;  /* 0x3e80000010103820 */ /* 0x000fe20000400000 */
[----:B------:R-:W-:Y:S01]  /*1140*/  SHF.R.S32.HI R10, RZ, 0x5, R9 ;  /* 0x00000005ff0a7819 */ /* 0x000fe20000011409 */
[----:B------:R-:W-:Y:S01]  /*1150*/  IMAD R42, R42, 0x4, R13 ;  /* 0x000000042a2a7824 */ /* 0x000fe200078e020d */
[C---:B------:R-:W-:Y:S01]  /*1160*/  FSETP.GEU.AND P4, PT, R23.reuse, 1.175494350822287508e-38, PT ;  /* 0x008000001700780b */ /* 0x040fe20003f8e000 */
[----:B------:R-:W-:Y:S01]  /*1170*/  IMAD.MOV.U32 R24, RZ, RZ, R12 ;  /* 0x000000ffff187224 */ /* 0x000fe200078e000c */
[----:B------:R-:W-:Y:S01]  /*1180*/  SHF.R.S32.HI R13, RZ, 0x4, R9 ;  /* 0x00000004ff0d7819 */ /* 0x000fe20000011409 */
[----:B------:R-:W-:Y:S01]  /*1190*/  @!P6 FMUL R16, R16, 16777216 ;  /* 0x4b8000001010e820 */ /* 0x000fe20000400000 */
[----:B------:R-:W-:Y:S01]  /*11a0*/  SGXT R10, R10, 0x1 ;  /* 0x000000010a0a781a */ /* 0x000fe20000000200 */
[----:B------:R-:W-:Y:S01]  /*11b0*/  @P3 FMUL R22, R22, 0.25 ;  /* 0x3e80000016163820 */ /* 0x000fe20000400000 */
[----:B------:R-:W-:Y:S01]  /*11c0*/  FSEL R2, R2, R23, !P4 ;  /* 0x0000001702027208 */ /* 0x000fe20006000000 */
[----:B------:R-:W-:Y:S01]  /*11d0*/  @P3 FMUL R23, R23, 0.25 ;  /* 0x3e80000017173820 */ /* 0x000fe20000400000 */
[----:B------:R-:W-:Y:S01]  /*11e0*/  SGXT R13, R13, 0x1 ;  /* 0x000000010d0d781a */ /* 0x000fe20000000200 */
[----:B------:R-:W-:Y:S01]  /*11f0*/  @P3 FMUL R24, R24, 0.25 ;  /* 0x3e80000018183820 */ /* 0x000fe20000400000 */
[----:B------:R-:W-:Y:S01]  /*1200*/  LOP3.LUT R11, R10, 0x404, RZ, 0xc0, !PT ;  /* 0x000004040a0b7812 */ /* 0x000fe200078ec0ff */
[----:B------:R-:W-:Y:S01]  /*1210*/  @!P6 FMUL R23, R23, 16777216 ;  /* 0x4b8000001717e820 */ /* 0x000fe20000400000 */
[C---:B------:R-:W-:Y:S01]  /*1220*/  FSETP.GT.AND P2, PT, |R25|.reuse, 8.50705917302346158658e+37, PT ;  /* 0x7e8000001900780b */ /* 0x040fe20003f44200 */
[----:B------:R-:W-:Y:S01]  /*1230*/  FMUL R10, R25, 8388608 ;  /* 0x4b000000190a7820 */ /* 0x000fe20000400000 */
[----:B------:R-:W-:Y:S01]  /*1240*/  LOP3.LUT R20, R13, 0x404, RZ, 0xc0, !PT ;  /* 0x000004040d147812 */ /* 0x000fe200078ec0ff */
[----:B------:R-:W-:Y:S01]  /*1250*/  @P3 FMUL R17, R17, 0.25 ;  /* 0x3e80000011113820 */ /* 0x000fe20000400000 */
[----:B------:R-:W-:Y:S01]  /*1260*/  LOP3.LUT R13, R11, 0xbc, R4, 0x78, !PT ;  /* 0x000000bc0b0d7812 */ /* 0x000fe200078e7804 */
[----:B------:R-:W-:Y:S01]  /*1270*/  @!P6 FMUL R22, R22, 16777216 ;  /* 0x4b8000001616e820 */ /* 0x000fe20000400000 */
[----:B------:R-:W0:Y:S01]  /*1280*/  MUFU.RCP R11, R23 ;  /* 0x00000017000b7308 */ /* 0x000e220000001000 */
[C---:B------:R-:W-:Y:S01]  /*1290*/  FSETP.GEU.AND P5, PT, |R25|.reuse, 1.175494350822287508e-38, PT ;  /* 0x008000001900780b */ /* 0x040fe20003fae200 */
[----:B------:R-:W-:Y:S01]  /*12a0*/  @!P6 FMUL R24, R24, 16777216 ;  /* 0x4b8000001818e820 */ /* 0x000fe20000400000 */
[----:B------:R-:W-:Y:S01]  /*12b0*/  FSETP.GEU.AND P1, PT, R25, 1.175494350822287508e-38, PT ;  /* 0x008000001900780b */ /* 0x000fe20003f2e000 */
[----:B------:R-:W-:Y:S01]  /*12c0*/  @!P6 FMUL R17, R17, 16777216 ;  /* 0x4b8000001111e820 */ /* 0x000fe20000400000 */
[----:B------:R-:W-:Y:S01]  /*12d0*/  SHF.L.U32 R21, R9, 0x2, RZ ;  /* 0x0000000209157819 */ /* 0x000fe200000006ff */
[----:B------:R-:W-:Y:S01]  /*12e0*/  IMAD.MOV.U32 R31, RZ, RZ, 0x3dc6b27f ;  /* 0x3dc6b27fff1f7424 */ /* 0x000fe200078e00ff */
[----:B------:R-:W-:Y:S01]  /*12f0*/  FSEL R10, R10, R25, !P1 ;  /* 0x000000190a0a7208 */ /* 0x000fe20004800000 */
[----:B------:R-:W-:Y:S01]  /*1300*/  @P2 FMUL R25, R25, 0.25 ;  /* 0x3e80000019192820 */ /* 0x000fe20000400000 */
[----:B------:R-:W-:Y:S01]  /*1310*/  LOP3.LUT R12, R9, 0x8, RZ, 0xc0, !PT ;  /* 0x00000008090c7812 */ /* 0x000fe200078ec0ff */
[----:B------:R-:W-:Y:S01]  /*1320*/  @P2 FMUL R15, R15, 0.25 ;  /* 0x3e8000000f0f2820 */ /* 0x000fe20000400000 */
[----:B------:R-:W-:Y:S01]  /*1330*/  LOP3.LUT R21, R21, 0xc0, RZ, 0xc0, !PT ;  /* 0x000000c015157812 */ /* 0x000fe200078ec0ff */
[----:B------:R-:W-:Y:S01]  /*1340*/  @P2 FMUL R19, R19, 0.25 ;  /* 0x3e80000013132820 */ /* 0x000fe20000400000 */
[----:B------:R-:W-:Y:S01]  /*1350*/  ISETP.GE.U32.AND P3, PT, R10, 0x7f800000, PT ;  /* 0x7f8000000a00780c */ /* 0x000fe20003f66070 */
[----:B------:R-:W-:Y:S01]  /*1360*/  @!P5 FMUL R25, R25, 16777216 ;  /* 0x4b8000001919d820 */ /* 0x000fe20000400000 */
[----:B------:R-:W-:Y:S01]  /*1370*/  LEA.HI R0, R12, R21, RZ, 0x1f ;  /* 0x000000150c007211 */ /* 0x000fe200078ff8ff */
[----:B0-----:R-:W-:Y:S01]  /*1380*/  FMUL R27, R11, R16 ;  /* 0x000000100b1b7220 */ /* 0x001fe20000400000 */
[C---:B------:R-:W-:Y:S01]  /*1390*/  SHF.L.U32 R12, R9.reuse, 0x6, RZ ;  /* 0x00000006090c7819 */ /* 0x040fe200000006ff */
[----:B------:R-:W0:Y:S01]  /*13a0*/  MUFU.RCP R16, R25 ;  /* 0x0000001900107308 */ /* 0x000e220000001000 */
[----:B------:R-:W-:Y:S01]  /*13b0*/  IMAD.SHL.U32 R9, R9, 0x8, RZ ;  /* 0x0000000809097824 */ /* 0x000fe200078e00ff */
[----:B------:R-:W-:Y:S01]  /*13c0*/  LOP3.LUT R4, R4, 0xf8, RZ, 0xc0, !PT ;  /* 0x000000f804047812 */ /* 0x000fe200078ec0ff */
[----:B------:R-:W-:Y:S01]  /*13d0*/  FMUL R23, R11, R22 ;  /* 0x000000160b177220 */ /* 0x000fe20000400000 */
[----:B------:R-:W-:Y:S01]  /*13e0*/  LOP3.LUT R30, R13, 0x40, R12, 0xf8, !PT ;  /* 0x000000400d1e7812 */ /* 0x000fe200078ef80c */
[C---:B------:R-:W-:Y:S01]  /*13f0*/  FMUL R24, R11.reuse, R24 ;  /* 0x000000180b187220 */ /* 0x040fe20000400000 */
[----:B------:R-:W-:Y:S01]  /*1400*/  IADD3 R12, R10, -0x3f3504f3, RZ ;  /* 0xc0cafb0d0a0c7810 */ /* 0x000fe20007ffe0ff */
[----:B------:R-:W-:Y:S01]  /*1410*/  FMUL R26, R11, R17 ;  /* 0x000000110b1a7220 */ /* 0x000fe20000400000 */
[----:B------:R-:W-:Y:S01]  /*1420*/  IADD3 R11, R2, -0x3f3504f3, RZ ;  /* 0xc0cafb0d020b7810 */ /* 0x000fe20007ffe0ff */
[----:B------:R-:W-:Y:S01]  /*1430*/  @P2 FMUL R14, R14, 0.25 ;  /* 0x3e8000000e0e2820 */ /* 0x000fe20000400000 */
[----:B------:R-:W-:Y:S01]  /*1440*/  LOP3.LUT R21, R12, 0xff800000, RZ, 0xc0, !PT ;  /* 0xff8000000c157812 */ /* 0x000fe200078ec0ff */
[----:B------:R-:W-:Y:S01]  /*1450*/  @P2 FMUL R18, R18, 0.25 ;  /* 0x3e80000012122820 */ /* 0x000fe20000400000 */
[----:B------:R-:W-:Y:S01]  /*1460*/  LOP3.LUT R9, R9, 0x38, RZ, 0xc0, !PT ;  /* 0x0000003809097812 */ /* 0x000fe200078ec0ff */
[----:B------:R-:W-:Y:S01]  /*1470*/  @!P5 FMUL R15, R15, 16777216 ;  /* 0x4b8000000f0fd820 */ /* 0x000fe20000400000 */
[----:B------:R-:W-:Y:S01]  /*1480*/  LOP3.LUT R17, R11, 0xff800000, RZ, 0xc0, !PT ;  /* 0xff8000000b117812 */ /* 0x000fe200078ec0ff */
[----:B------:R-:W-:Y:S01]  /*1490*/  @!P5 FMUL R19, R19, 16777216 ;  /* 0x4b8000001313d820 */ /* 0x000fe20000400000 */
[----:B------:R-:W-:Y:S01]  /*14a0*/  IADD3 R13, R9, R42, R20 ;  /* 0x0000002a090d7210 */ /* 0x000fe20007ffe014 */
[----:B------:R-:W-:Y:S01]  /*14b0*/  @!P5 FMUL R14, R14, 16777216 ;  /* 0x4b8000000e0ed820 */ /* 0x000fe20000400000 */
[----:B------:R-:W-:Y:S01]  /*14c0*/  IADD3 R11, R2, -R17, RZ ;  /* 0x80000011020b7210 */ /* 0x000fe20007ffe0ff */
[----:B------:R-:W-:Y:S01]  /*14d0*/  @!P5 FMUL R18, R18, 16777216 ;  /* 0x4b8000001212d820 */ /* 0x000fe20000400000 */
[----:B------:R-:W-:Y:S01]  /*14e0*/  F2FP.BF16.PACK_AB R24, R24, R27 ;  /* 0x0000001b1818723e */ /* 0x000fe200000010ff */
[----:B------:R-:W-:Y:S01]  /*14f0*/  IMAD.IADD R12, R10, 0x1, -R21 ;  /* 0x000000010a0c7824 */ /* 0x000fe200078e0a15 */
[----:B------:R-:W-:Y:S01]  /*1500*/  F2FP.BF16.PACK_AB R23, R23, R26 ;  /* 0x0000001a1717723e */ /* 0x000fe200000010ff */
[C---:B0-----:R-:W-:Y:S01]  /*1510*/  FMUL R20, R16.reuse, R15 ;  /* 0x0000000f10147220 */ /* 0x041fe20000400000 */
[----:B------:R-:W-:Y:S01]  /*1520*/  I2F R17, R17 ;  /* 0x0000001100117306 */ /* 0x000fe20000201400 */
[C---:B------:R-:W-:Y:S01]  /*1530*/  FMUL R19, R16.reuse, R19 ;  /* 0x0000001310137220 */ /* 0x040fe20000400000 */
[----:B------:R0:W-:Y:S01]  /*1540*/  STS [R30], R24 ;  /* 0x000000181e007388 */ /* 0x0001e20000000800 */
[----:B------:R-:W-:Y:S01]  /*1550*/  FMUL R22, R16, R14 ;  /* 0x0000000e10167220 */ /* 0x000fe20000400000 */
[----:B------:R-:W-:Y:S01]  /*1560*/  ISETP.GE.U32.AND P2, PT, R2, 0x7f800000, PT ;  /* 0x7f8000000200780c */ /* 0x000fe20003f46070 */
[----:B------:R-:W-:Y:S01]  /*1570*/  FMUL R25, R16, R18 ;  /* 0x0000001210197220 */ /* 0x000fe20000400000 */
[----:B------:R-:W-:Y:S01]  /*1580*/  F2FP.BF16.PACK_AB R19, R20, R19 ;  /* 0x000000131413723e */ /* 0x000fe200000010ff */
[----:B------:R-:W-:Y:S01]  /*1590*/  FADD R12, R12, -1 ;  /* 0xbf8000000c0c7421 */ /* 0x000fe20000000000 */
[----:B------:R-:W-:Y:S01]  /*15a0*/  LOP3.LUT R20, R30, 0x40, RZ, 0x3c, !PT ;  /* 0x000000401e147812 */ /* 0x000fe200078e3cff */
[----:B------:R-:W-:Y:S01]  /*15b0*/  FADD R11, R11, -1 ;  /* 0xbf8000000b0b7421 */ /* 0x000fe20000000000 */
[----:B------:R-:W-:Y:S01]  /*15c0*/  F2FP.BF16.PACK_AB R22, R22, R25 ;  /* 0x000000191616723e */ /* 0x000fe200000010ff */
[CC--:B------:R-:W-:Y:S01]  /*15d0*/  FFMA.FTZ R15, R12.reuse, R31.reuse, -0.16845393180847167969 ;  /* 0xbe2c7f300c0f7423 */ /* 0x0c0fe2000001001f */
[----:B------:R-:W-:Y:S01]  /*15e0*/  STS [R30+0x100], R23 ;  /* 0x000100171e007388 */ /* 0x000fe20000000800 */
[----:B------:R-:W-:Y:S01]  /*15f0*/  FFMA.FTZ R14, R11, R31, -0.16845393180847167969 ;  /* 0xbe2c7f300b0e7423 */ /* 0x000fe2000001001f */
[----:B0-----:R-:W-:Y:S01]  /*1600*/  LOP3.LUT R24, R13, 0x4, RZ, 0x3c, !PT ;  /* 0x000000040d187812 */ /* 0x001fe200078e3cff */
[C---:B------:R-:W-:Y:S01]  /*1610*/  FFMA.FTZ R15, R12.reuse, R15, 0.1716887056827545166 ;  /* 0x3e2fcf2a0c0f7423 */ /* 0x040fe2000001000f */
[----:B------:R-:W-:Y:S01]  /*1620*/  STS [R20+0x200], R22 ;  /* 0x0002001614007388 */ /* 0x000fe20000000800 */
[C---:B------:R-:W-:Y:S01]  /*1630*/  FFMA.FTZ R14, R11.reuse, R14, 0.1716887056827545166 ;  /* 0x3e2fcf2a0b0e7423 */ /* 0x040fe2000001000e */
[----:B------:R-:W0:Y:S01]  /*1640*/  I2F R18, R21 ;  /* 0x0000001500127306 */ /* 0x000e220000201400 */
[C---:B------:R-:W-:Y:S01]  /*1650*/  FFMA.FTZ R15, R12.reuse, R15, -0.17900948226451873779 ;  /* 0xbe374e430c0f7423 */ /* 0x040fe2000001000f */
[----:B------:R1:W-:Y:S01]  /*1660*/  STS [R20+0x300], R19 ;  /* 0x0003001314007388 */ /* 0x0003e20000000800 */
[----:B------:R-:W-:Y:S01]  /*1670*/  FFMA.FTZ R14, R11, R14, -0.17900948226451873779 ;  /* 0xbe374e430b0e7423 */ /* 0x000fe2000001000e */
[----:B------:R-:W-:Y:S01]  /*1680*/  IADD3 R0, R9, R0, RZ ;  /* 0x0000000009007210 */ /* 0x000fe20007ffe0ff */
[----:B------:R-:W-:Y:S01]  /*1690*/  FFMA.FTZ R15, R12, R15, 0.20512372255325317383 ;  /* 0x3e520bf40c0f7423 */ /* 0x000fe2000001000f */
[----:B------:R-:W-:Y:S01]  /*16a0*/  BAR.SYNC.DEFER_BLOCKING 0x0 ;  /* 0x0000000000007b1d */ /* 0x000fe20000010000 */
[----:B------:R-:W-:-:S02]  /*16b0*/  FFMA.FTZ R14, R11, R14, 0.20512372255325317383 ;  /* 0x3e520bf40b0e7423 */ /* 0x000fc4000001000e */
[C---:B------:R-:W-:Y:S02]  /*16c0*/  FFMA.FTZ R15, R12.reuse, R15, -0.24046532809734344482 ;  /* 0xbe763c8b0c0f7423 */ /* 0x040fe4000001000f */
[C---:B------:R-:W-:Y:S02]  /*16d0*/  FFMA.FTZ R14, R11.reuse, R14, -0.24046532809734344482 ;  /* 0xbe763c8b0b0e7423 */ /* 0x040fe4000001000e */
[C---:B------:R-:W-:Y:S02]  /*16e0*/  FFMA.FTZ R15, R12.reuse, R15, 0.28857114911079406738 ;  /* 0x3e93bf990c0f7423 */ /* 0x040fe4000001000f */
[C---:B------:R-:W-:Y:S02]  /*16f0*/  FFMA.FTZ R14, R11.reuse, R14, 0.28857114911079406738 ;  /* 0x3e93bf990b0e7423 */ /* 0x040fe4000001000e */
[----:B------:R-:W-:Y:S02]  /*1700*/  FFMA.FTZ R15, R12, R15, -0.36067417263984680176 ;  /* 0xbeb8aa490c0f7423 */ /* 0x000fe4000001000f */
[----:B------:R-:W-:-:S02]  /*1710*/  FFMA.FTZ R14, R11, R14, -0.36067417263984680176 ;  /* 0xbeb8aa490b0e7423 */ /* 0x000fc4000001000e */
[C---:B------:R-:W-:Y:S02]  /*1720*/  FFMA.FTZ R15, R12.reuse, R15, 0.48089820146560668945 ;  /* 0x3ef6384a0c0f7423 */ /* 0x040fe4000001000f */
[C---:B------:R-:W-:Y:S02]  /*1730*/  FFMA.FTZ R14, R11.reuse, R14, 0.48089820146560668945 ;  /* 0x3ef6384a0b0e7423 */ /* 0x040fe4000001000e */
[C---:B------:R-:W-:Y:S02]  /*1740*/  FFMA.FTZ R15, R12.reuse, R15, -0.72134751081466674805 ;  /* 0xbf38aa3b0c0f7423 */ /* 0x040fe4000001000f */
[C---:B------:R-:W-:Y:S01]  /*1750*/  FFMA.FTZ R16, R11.reuse, R14, -0.72134751081466674805 ;  /* 0xbf38aa3b0b107423 */ /* 0x040fe2000001000e */
[----:B------:R-:W-:Y:S01]  /*1760*/  FSEL R14, RZ, -23, P4 ;  /* 0xc1b80000ff0e7808 */ /* 0x000fe20002000000 */
[C---:B-1----:R-:W-:Y:S01]  /*1770*/  FMUL R19, R12.reuse, R15 ;  /* 0x0000000f0c137220 */ /* 0x042fe20000400000 */
[----:B------:R1:W2:Y:S01]  /*1780*/  LDS R23, [R13] ;  /* 0x000000000d177984 */ /* 0x0002a20000000800 */
[C---:B------:R-:W-:Y:S01]  /*1790*/  FMUL R16, R11.reuse, R16 ;  /* 0x000000100b107220 */ /* 0x040fe20000400000 */
[----:B------:R-:W-:Y:S01]  /*17a0*/  FSEL R15, RZ, -23, P1 ;  /* 0xc1b80000ff0f7808 */ /* 0x000fe20000800000 */
[----:B------:R-:W-:Y:S01]  /*17b0*/  FMUL R19, R12, R19 ;  /* 0x000000130c137220 */ /* 0x000fe20000400000 */
[----:B------:R3:W4:Y:S01]  /*17c0*/  LDS R25, [R24] ;  /* 0x0000000018197984 */ /* 0x0007220000000800 */
[----:B------:R-:W-:Y:S01]  /*17d0*/  FMUL R16, R11, R16 ;  /* 0x000000100b107220 */ /* 0x000fe20000400000 */
[----:B------:R-:W-:Y:S01]  /*17e0*/  FSETP.NEU.AND P1, PT, R2, RZ, PT ;  /* 0x000000ff0200720b */ /* 0x000fe20003f2d000 */
[----:B0-----:R-:W-:-:S02]  /*17f0*/  FFMA.FTZ R15, R18, 1.1920928955078125e-07, R15 ;  /* 0x34000000120f7823 */ /* 0x001fc4000001000f */
[----:B------:R-:W-:Y:S02]  /*1800*/  IMAD R18, R6, c[0x0][0x1c8], RZ ;  /* 0x0000720006127a24 */ /* 0x000fe400078e02ff */
[----:B-1----:R-:W-:Y:S02]  /*1810*/  IMAD.MOV.U32 R13, RZ, RZ, c[0x0][0x1c8] ;  /* 0x00007200ff0d7624 */ /* 0x002fe400078e00ff */
[----:B------:R-:W-:Y:S02]  /*1820*/  FFMA.FTZ R14, R17, 1.1920928955078125e-07, R14 ;  /* 0x34000000110e7823 */ /* 0x000fe4000001000e */
[----:B------:R-:W-:Y:S02]  /*1830*/  FFMA.FTZ R11, R11, 1.4426950216293334961, R16 ;  /* 0x3fb8aa3b0b0b7823 */ /* 0x000fe40000010010 */
[----:B------:R-:W-:Y:S02]  /*1840*/  FFMA.FTZ R12, R12, 1.4426950216293334961, R19 ;  /* 0x3fb8aa3b0c0c7823 */ /* 0x000fe40000010013 */
[----:B------:R-:W-:-:S02]  /*1850*/  IMAD R20, R13, 0x4, R18 ;  /* 0x000000040d147824 */ /* 0x000fc400078e0212 */
[----:B------:R-:W-:Y:S01]  /*1860*/  FADD R6, R14, R11 ;  /* 0x0000000b0e067221 */ /* 0x000fe20000000000 */
[----:B------:R-:W-:Y:S01]  /*1870*/  @P2 MOV R11, 0x7f800000 ;  /* 0x7f800000000b2802 */ /* 0x000fe20000000f00 */
[----:B------:R-:W-:Y:S01]  /*1880*/  FADD R16, R15, R12 ;  /* 0x0000000c0f107221 */ /* 0x000fe20000000000 */
[C---:B------:R-:W-:Y:S01]  /*1890*/  LEA R22, R13.reuse, R20, 0x2 ;  /* 0x000000140d167211 */ /* 0x040fe200078e10ff */
[----:B------:R-:W-:Y:S01]  /*18a0*/  @P3 IMAD.MOV.U32 R15, RZ, RZ, 0x7f800000 ;  /* 0x7f800000ff0f3424 */ /* 0x000fe200078e00ff */
[----:B------:R-:W-:Y:S01]  /*18b0*/  LEA R12, P4, R20, R5, 0x1 ;  /* 0x00000005140c7211 */ /* 0x000fe200078808ff */
[----:B------:R-:W-:Y:S01]  /*18c0*/  @P2 FFMA.FTZ R6, R2, R11, +INF ;  /* 0x7f80000002062423 */ /* 0x000fe2000001000b */
[C---:B------:R-:W-:Y:S01]  /*18d0*/  FSETP.NEU.AND P2, PT, R10.reuse, RZ, PT ;  /* 0x000000ff0a00720b */ /* 0x040fe20003f4d000 */
[----:B------:R-:W-:Y:S01]  /*18e0*/  @P3 FFMA.FTZ R16, R10, R15, +INF ;  /* 0x7f8000000a103423 */ /* 0x000fe2000001000f */
[-C--:B------:R-:W-:Y:S01]  /*18f0*/  LEA R10, P3, R18, R5.reuse, 0x1 ;  /* 0x00000005120a7211 */ /* 0x080fe200078608ff */
[----:B---3--:R-:W-:Y:S01]  /*1900*/  IMAD R24, R13, 0x4, R22 ;  /* 0x000000040d187824 */ /* 0x008fe200078e0216 */
[----:B------:R-:W-:-:S02]  /*1910*/  LEA R14, P5, R22, R5, 0x1 ;  /* 0x00000005160e7211 */ /* 0x000fc400078a08ff */
[----:B------:R-:W-:Y:S02]  /*1920*/  LEA.HI.X.SX32 R11, R18, R3, 0x1, P3 ;  /* 0x00000003120b7211 */ /* 0x000fe400018f0eff */
[----:B------:R-:W-:Y:S02]  /*1930*/  LEA R2, P3, R24, R5, 0x1 ;  /* 0x0000000518027211 */ /* 0x000fe400078608ff */
[----:B------:R-:W-:Y:S02]  /*1940*/  FSEL R5, R6, -INF , P1 ;  /* 0xff80000006057808 */ /* 0x000fe40000800000 */
[-C--:B------:R-:W-:Y:S01]  /*1950*/  LEA.HI.X.SX32 R13, R20, R3.reuse, 0x1, P4 ;  /* 0x00000003140d7211 */ /* 0x080fe200020f0eff */
[----:B--2---:R0:W-:Y:S01]  /*1960*/  STG.E.U16 [R10.64], R23 ;  /* 0x000000170a007986 */ /* 0x0041e2000c101506 */
[-C--:B------:R-:W-:Y:S01]  /*1970*/  LEA.HI.X.SX32 R15, R22, R3.reuse, 0x1, P5 ;  /* 0x00000003160f7211 */ /* 0x080fe200028f0eff */
[----:B------:R-:W-:Y:S01]  /*1980*/  FFMA R28, R5, 0.69314718246459960938, R28 ;  /* 0x3f317218051c7823 */ /* 0x000fe2000000001c */
[----:B------:R-:W-:Y:S01]  /*1990*/  PRMT R5, R23, 0x7632, R5 ;  /* 0x0000763217057816 */ /* 0x000fe20000000005 */
[----:B----4-:R0:W-:Y:S01]  /*19a0*/  STG.E.U16 [R12.64], R25 ;  /* 0x000000190c007986 */ /* 0x0101e2000c101506 */
[----:B------:R-:W-:-:S02]  /*19b0*/  LEA.HI.X.SX32 R3, R24, R3, 0x1, P3 ;  /* 0x0000000318037211 */ /* 0x000fc400018f0eff */
[----:B------:R-:W-:Y:S01]  /*19c0*/  PRMT R6, R25, 0x7632, R6 ;  /* 0x0000763219067816 */ /* 0x000fe20000000006 */
[----:B------:R0:W-:Y:S01]  /*19d0*/  STG.E.U16 [R14.64], R5 ;  /* 0x000000050e007986 */ /* 0x0001e2000c101506 */
[----:B------:R-:W-:-:S03]  /*19e0*/  FSEL R16, R16, -INF , P2 ;  /* 0xff80000010107808 */ /* 0x000fc60001000000 */
[----:B------:R0:W-:Y:S02]  /*19f0*/  STG.E.U16 [R2.64], R6 ;  /* 0x0000000602007986 */ /* 0x0001e4000c101506 */
[----:B------:R-:W-:Y:S02]  /*1a00*/  FFMA R29, R16, 0.69314718246459960938, R29 ;  /* 0x3f317218101d7823 */ /* 0x000fe4000000001d */
[----:B------:R-:W-:Y:S06]  /*1a10*/  BAR.SYNC.DEFER_BLOCKING 0x0 ;  /* 0x0000000000007b1d */ /* 0x000fec0000010000 */
[----:B------:R0:W-:Y:S04]  /*1a20*/  STS.64 [R4], R28 ;  /* 0x0000001c04007388 */ /* 0x0001e80000000a00 */
[----:B------:R-:W-:Y:S06]  /*1a30*/  BAR.SYNC.DEFER_BLOCKING 0x0 ;  /* 0x0000000000007b1d */ /* 0x000fec0000010000 */
[----:B------:R-:W-:Y:S05]  /*1a40*/  @P0 EXIT ;  /* 0x000000000000094d */ /* 0x000fea0003800000 */
[----:B0-----:R-:W0:Y:S01]  /*1a50*/  LDS R5, [R0] ;  /* 0x0000000000057984 */ /* 0x001e220000000800 */
[----:B------:R-:W-:-:S02]  /*1a60*/  IMAD R8, R8, c[0x0][0x1cc], RZ ;  /* 0x0000730008087a24 */ /* 0x000fc400078e02ff */
[C---:B------:R-:W-:Y:S02]  /*1a70*/  IMAD.SHL.U32 R3, R7.reuse, 0x4, RZ ;  /* 0x0000000407037824 */ /* 0x040fe400078e00ff */
[----:B------:R-:W-:Y:S01]  /*1a80*/  IMAD.HI R7, R7, 0x4, RZ ;  /* 0x0000000407077827 */ /* 0x000fe200078e02ff */
[----:B------:R-:W-:-:S03]  /*1a90*/  SHF.L.U32 R2, R8, 0x2, RZ ;  /* 0x0000000208027819 */ /* 0x000fc600000006ff */
[----:B------:R-:W-:Y:S01]  /*1aa0*/  IMAD.HI R8, R8, 0x4, RZ ;  /* 0x0000000408087827 */ /* 0x000fe200078e02ff */
[----:B------:R-:W-:-:S04]  /*1ab0*/  IADD3 R2, P0, P1, R3, c[0x0][0x180], R2 ;  /* 0x0000600003027a10 */ /* 0x000fc8000791e002 */
[----:B------:R-:W-:-:S05]  /*1ac0*/  IADD3.X R3, R7, c[0x0][0x184], R8, P0, P1 ;  /* 0x0000610007037a10 */ /* 0x000fca00007e2408 */
[----:B0-----:R-:W-:Y:S01]  /*1ad0*/  STG.E [R2.64], R5 ;  /* 0x0000000502007986 */ /* 0x001fe2000c101906 */
[----:B------:R-:W-:Y:S05]  /*1ae0*/  EXIT ;  /* 0x000000000000794d */ /* 0x000fea0003800000 */
.L_x_2:
[----:B------:R-:W-:-:S00]  /*1af0*/  BRA `(.L_x_2) ;  /* 0xfffffff000007947 */ /* 0x000fc0000383ffff */
[----:B------:R-:W-:-:S00]  /*1b00*/  NOP ;  /* 0x0000000000007918 */ /* 0x000fc00000000000 */
[----:B------:R-:W-:-:S00]  /*1b10*/  NOP ;  /* 0x0000000000007918 */ /* 0x000fc00000000000 */
[----:B------:R-:W-:-:S00]  /*1b20*/  NOP ;  /* 0x0000000000007918 */ /* 0x000fc00000000000 */
[----:B------:R-:W-:-:S00]  /*1b30*/  NOP ;  /* 0x0000000000007918 */ /* 0x000fc00000000000 */
[----:B------:R-:W-:-:S00]  /*1b40*/  NOP ;  /* 0x0000000000007918 */ /* 0x000fc00000000000 */
[----:B------:R-:W-:-:S00]  /*1b50*/  NOP ;  /* 0x0000000000007918 */ /* 0x000fc00000000000 */
[----:B------:R-:W-:-:S00]  /*1b60*/  NOP ;  /* 0x0000000000007918 */ /* 0x000fc00000000000 */
[----:B------:R-:W-:-:S00]  /*1b70*/  NOP ;  /* 0x0000000000007918 */ /* 0x000fc00000000000 */
.L_x_3:


//--------------------- .nv.global.init           --------------------------
	.section	.nv.global.init,"aw",@progbits
.nv.global.init:
	.type		_$_str,@object
	.size		_$_str,(.L_0 - _$_str)
_$_str:
        /*0000*/ 	.byte	0x5f, 0x5f, 0x43, 0x55, 0x44, 0x41, 0x5f, 0x46, 0x54, 0x5a, 0x00
.L_0:


//--------------------- .nv.shared.attn_fwd       --------------------------
	.section	.nv.shared.attn_fwd,"aw",@nobits
	.sectionflags	@""
	.align	16
